//
// Generated by NVIDIA NVVM Compiler
//
// Compiler Build ID: CL-36424714
// Cuda compilation tools, release 13.0, V13.0.88
// Based on NVVM 20.0.0
//

.version 9.0
.target sm_100
.address_size 64

	// .globl	_Z7StencilPiS_

.visible .entry _Z7StencilPiS_(
	.param .u64 .ptr .align 1 _Z7StencilPiS__param_0,
	.param .u64 .ptr .align 1 _Z7StencilPiS__param_1
)
{
	.reg .pred 	%p<2>;
	.reg .b32 	%r<24>;
	.reg .b64 	%rd<11>;

	ld.param.u64 	%rd3, [_Z7StencilPiS__param_0];
	ld.param.u64 	%rd4, [_Z7StencilPiS__param_1];
	cvta.to.global.u64 	%rd1, %rd4;
	cvta.to.global.u64 	%rd5, %rd3;
	mov.u32 	%r5, %ctaid.y;
	mov.u32 	%r6, %tid.y;
	mov.u32 	%r7, %ctaid.x;
	shl.b32 	%r8, %r7, 3;
	mov.u32 	%r9, %tid.x;
	add.s32 	%r10, %r8, %r9;
	shl.b32 	%r11, %r5, 7;
	shl.b32 	%r12, %r6, 4;
	add.s32 	%r13, %r11, %r12;
	add.s32 	%r1, %r13, %r10;
	mul.wide.s32 	%rd6, %r1, 4;
	add.s64 	%rd2, %rd5, %rd6;
	ld.global.u32 	%r23, [%rd2];
	setp.ne.s32 	%p1, %r23, 9;
	@%p1 bra 	$L__BB0_2;
	add.s32 	%r14, %r1, -16;
	mul.wide.s32 	%rd7, %r14, 4;
	add.s64 	%rd8, %rd1, %rd7;
	mov.b32 	%r15, 0;
	st.global.u32 	[%rd8], %r15;
	ld.global.u32 	%r16, [%rd2+-64];
	st.global.u32 	[%rd8+128], %r15;
	ld.global.u32 	%r17, [%rd2+64];
	add.s32 	%r18, %r16, %r17;
	st.global.u32 	[%rd8+60], %r15;
	ld.global.u32 	%r19, [%rd2+-4];
	add.s32 	%r20, %r18, %r19;
	st.global.u32 	[%rd8+68], %r15;
	ld.global.u32 	%r21, [%rd2+4];
	add.s32 	%r22, %r20, %r21;
	add.s32 	%r23, %r22, 9;
$L__BB0_2:
	add.s64 	%rd10, %rd1, %rd6;
	st.global.u32 	[%rd10], %r23;
	ret;

}
	// .globl	_Z7ScatterPiS_
.visible .entry _Z7ScatterPiS_(
	.param .u64 .ptr .align 1 _Z7ScatterPiS__param_0,
	.param .u64 .ptr .align 1 _Z7ScatterPiS__param_1
)
{
	.reg .pred 	%p<8>;
	.reg .b32 	%r<64>;
	.reg .b64 	%rd<18>;

	ld.param.u64 	%rd3, [_Z7ScatterPiS__param_0];
	ld.param.u64 	%rd4, [_Z7ScatterPiS__param_1];
	cvta.to.global.u64 	%rd1, %rd4;
	cvta.to.global.u64 	%rd2, %rd3;
	mov.u32 	%r1, %ctaid.y;
	shl.b32 	%r29, %r1, 3;
	mov.u32 	%r2, %tid.y;
	add.s32 	%r62, %r29, %r2;
	mov.u32 	%r30, %ctaid.x;
	shl.b32 	%r4, %r30, 3;
	mov.u32 	%r5, %tid.x;
	add.s32 	%r31, %r4, %r5;
	shl.b32 	%r32, %r62, 4;
	add.s32 	%r6, %r32, %r31;
	mul.wide.s32 	%rd5, %r6, 4;
	add.s64 	%rd6, %rd2, %rd5;
	ld.global.u32 	%r7, [%rd6];
	setp.ne.s32 	%p1, %r7, 11;
	@%p1 bra 	$L__BB1_10;
	add.s32 	%r8, %r62, 1;
	and.b32  	%r9, %r8, 3;
	setp.lt.u32 	%p2, %r62, 3;
	mov.b32 	%r57, 0;
	@%p2 bra 	$L__BB1_4;
	and.b32  	%r57, %r8, 2097148;
	neg.s32 	%r61, %r57;
	shl.b32 	%r34, %r1, 7;
	add.s32 	%r35, %r5, %r34;
	shl.b32 	%r36, %r2, 4;
	add.s32 	%r37, %r35, %r36;
	add.s32 	%r60, %r37, %r4;
$L__BB1_3:
	mul.wide.s32 	%rd7, %r60, 4;
	add.s64 	%rd8, %rd2, %rd7;
	ld.global.u32 	%r38, [%rd8];
	add.s32 	%r39, %r38, 11;
	add.s64 	%rd9, %rd1, %rd7;
	st.global.u32 	[%rd9], %r39;
	ld.global.u32 	%r40, [%rd8+-64];
	add.s32 	%r41, %r40, 11;
	st.global.u32 	[%rd9+-64], %r41;
	ld.global.u32 	%r42, [%rd8+-128];
	add.s32 	%r43, %r42, 11;
	st.global.u32 	[%rd9+-128], %r43;
	ld.global.u32 	%r44, [%rd8+-192];
	add.s32 	%r45, %r44, 11;
	st.global.u32 	[%rd9+-192], %r45;
	add.s32 	%r61, %r61, 4;
	add.s32 	%r60, %r60, -64;
	setp.eq.s32 	%p3, %r61, 0;
	@%p3 bra 	$L__BB1_4;
	bra.uni 	$L__BB1_3;
$L__BB1_4:
	setp.eq.s32 	%p4, %r9, 0;
	@%p4 bra 	$L__BB1_7;
	sub.s32 	%r46, %r62, %r57;
	shl.b32 	%r47, %r46, 4;
	add.s32 	%r48, %r5, %r47;
	add.s32 	%r59, %r48, %r4;
	neg.s32 	%r58, %r9;
$L__BB1_6:
	.pragma "nounroll";
	mul.wide.s32 	%rd10, %r59, 4;
	add.s64 	%rd11, %rd2, %rd10;
	ld.global.u32 	%r49, [%rd11];
	add.s32 	%r50, %r49, 11;
	add.s64 	%rd12, %rd1, %rd10;
	st.global.u32 	[%rd12], %r50;
	add.s32 	%r59, %r59, -16;
	add.s32 	%r58, %r58, 1;
	setp.ne.s32 	%p5, %r58, 0;
	@%p5 bra 	$L__BB1_6;
$L__BB1_7:
	setp.gt.u32 	%p6, %r62, 15;
	@%p6 bra 	$L__BB1_10;
	shl.b32 	%r51, %r1, 7;
	add.s32 	%r52, %r5, %r51;
	shl.b32 	%r53, %r2, 4;
	add.s32 	%r54, %r52, %r53;
	add.s32 	%r63, %r54, %r4;
$L__BB1_9:
	mul.wide.s32 	%rd13, %r63, 4;
	add.s64 	%rd14, %rd2, %rd13;
	ld.global.u32 	%r55, [%rd14];
	add.s32 	%r56, %r55, 11;
	add.s64 	%rd15, %rd1, %rd13;
	st.global.u32 	[%rd15], %r56;
	add.s32 	%r63, %r63, 16;
	add.s32 	%r62, %r62, 1;
	setp.ne.s32 	%p7, %r62, 16;
	@%p7 bra 	$L__BB1_9;
$L__BB1_10:
	add.s64 	%rd17, %rd1, %rd5;
	st.global.u32 	[%rd17], %r7;
	ret;

}
	// .globl	_Z6GatherPiS_
.visible .entry _Z6GatherPiS_(
	.param .u64 .ptr .align 1 _Z6GatherPiS__param_0,
	.param .u64 .ptr .align 1 _Z6GatherPiS__param_1
)
{
	.reg .pred 	%p<16>;
	.reg .b16 	%rs<7>;
	.reg .b32 	%r<112>;
	.reg .b64 	%rd<19>;

	ld.param.u64 	%rd4, [_Z6GatherPiS__param_0];
	ld.param.u64 	%rd5, [_Z6GatherPiS__param_1];
	cvta.to.global.u64 	%rd1, %rd5;
	cvta.to.global.u64 	%rd2, %rd4;
	mov.u32 	%r54, %ctaid.y;
	mov.u32 	%r55, %tid.y;
	mov.u32 	%r56, %ctaid.x;
	shl.b32 	%r1, %r56, 3;
	mov.u32 	%r2, %tid.x;
	add.s32 	%r3, %r1, %r2;
	shl.b32 	%r4, %r54, 7;
	shl.b32 	%r5, %r55, 4;
	add.s32 	%r57, %r4, %r5;
	add.s32 	%r6, %r57, %r3;
	mul.wide.s32 	%rd6, %r6, 4;
	add.s64 	%rd3, %rd2, %rd6;
	ld.global.u32 	%r111, [%rd3];
	mov.b32 	%r94, 2;
$L__BB2_1:
	mov.u32 	%r8, %r94;
	rem.s32 	%r58, %r111, %r8;
	setp.ne.s32 	%p1, %r58, 0;
	add.s32 	%r94, %r8, 1;
	@%p1 bra 	$L__BB2_1;
	mov.b32 	%r96, 0;
	mov.b16 	%rs6, 3;
	mov.b32 	%r95, -1;
$L__BB2_3:
	mov.u32 	%r11, %r96;
	mov.u16 	%rs1, %rs6;
	mov.u32 	%r10, %r95;
	mul.wide.u32 	%rd7, %r11, 4;
	add.s64 	%rd8, %rd3, %rd7;
	ld.global.u32 	%r12, [%rd8];
	mov.b32 	%r97, 2;
$L__BB2_4:
	mov.u32 	%r13, %r97;
	rem.s32 	%r62, %r12, %r13;
	setp.ne.s32 	%p2, %r62, 0;
	add.s32 	%r97, %r13, 1;
	@%p2 bra 	$L__BB2_4;
	setp.eq.s32 	%p3, %r8, %r13;
	add.s32 	%r96, %r11, 1;
	add.s16 	%rs6, %rs1, 1;
	add.s32 	%r95, %r10, 1;
	@%p3 bra 	$L__BB2_3;
	setp.lt.s32 	%p4, %r3, 0;
	mov.b32 	%r100, 0;
	@%p4 bra 	$L__BB2_12;
	add.s32 	%r17, %r3, 1;
	mov.b32 	%r98, 0;
$L__BB2_8:
	sub.s32 	%r66, %r6, %r98;
	mul.wide.s32 	%rd9, %r66, 4;
	add.s64 	%rd10, %rd2, %rd9;
	ld.global.u32 	%r19, [%rd10];
	mov.b32 	%r99, 2;
$L__BB2_9:
	mov.u32 	%r20, %r99;
	rem.s32 	%r67, %r19, %r20;
	setp.ne.s32 	%p5, %r67, 0;
	add.s32 	%r99, %r20, 1;
	@%p5 bra 	$L__BB2_9;
	setp.ne.s32 	%p6, %r8, %r20;
	mov.u32 	%r100, %r98;
	@%p6 bra 	$L__BB2_12;
	add.s32 	%r22, %r98, 1;
	setp.ne.s32 	%p7, %r98, %r3;
	mov.u32 	%r98, %r22;
	mov.u32 	%r100, %r17;
	@%p7 bra 	$L__BB2_8;
$L__BB2_12:
	add.s32 	%r24, %r100, -1;
	add.s32 	%r25, %r11, -1;
	sub.s32 	%r68, %r100, %r11;
	setp.ne.s32 	%p8, %r68, 1;
	add.s32 	%r26, %r24, %r25;
	setp.lt.s32 	%p9, %r26, 2;
	or.pred  	%p10, %p8, %p9;
	@%p10 bra 	$L__BB2_21;
	sub.s32 	%r106, %r3, %r24;
	add.s32 	%r70, %r25, %r3;
	setp.gt.s32 	%p11, %r106, %r70;
	mov.b32 	%r111, 0;
	@%p11 bra 	$L__BB2_21;
	add.s32 	%r28, %r24, %r11;
	setp.lt.u32 	%p12, %r26, 3;
	mov.b32 	%r111, 0;
	@%p12 bra 	$L__BB2_18;
	sub.s32 	%r103, %r3, %r100;
	add.s32 	%r74, %r2, %r4;
	add.s32 	%r75, %r74, %r5;
	add.s32 	%r76, %r75, %r1;
	sub.s32 	%r102, %r76, %r100;
	add.s32 	%r77, %r100, %r10;
	and.b32  	%r78, %r77, -4;
	neg.s32 	%r101, %r78;
	mov.b32 	%r111, 0;
$L__BB2_16:
	add.s32 	%r79, %r102, 1;
	mul.wide.s32 	%rd11, %r79, 4;
	add.s64 	%rd12, %rd2, %rd11;
	ld.global.u32 	%r80, [%rd12];
	add.s32 	%r81, %r80, %r111;
	add.s64 	%rd13, %rd1, %rd11;
	mov.b32 	%r82, 0;
	st.global.u32 	[%rd13], %r82;
	ld.global.u32 	%r83, [%rd12+4];
	add.s32 	%r84, %r83, %r81;
	st.global.u32 	[%rd13+4], %r82;
	ld.global.u32 	%r85, [%rd12+8];
	add.s32 	%r86, %r85, %r84;
	st.global.u32 	[%rd13+8], %r82;
	ld.global.u32 	%r87, [%rd12+12];
	add.s32 	%r111, %r87, %r86;
	st.global.u32 	[%rd13+12], %r82;
	add.s32 	%r103, %r103, 4;
	add.s32 	%r102, %r102, 4;
	add.s32 	%r101, %r101, 4;
	setp.ne.s32 	%p13, %r101, 0;
	@%p13 bra 	$L__BB2_16;
	add.s32 	%r106, %r103, 1;
$L__BB2_18:
	and.b32  	%r88, %r28, 3;
	setp.eq.s32 	%p14, %r88, 0;
	@%p14 bra 	$L__BB2_21;
	add.s32 	%r89, %r106, %r4;
	add.s32 	%r109, %r89, %r5;
	cvt.u16.u32 	%rs4, %r100;
	add.s16 	%rs5, %rs4, %rs1;
	cvt.u32.u16 	%r90, %rs5;
	and.b32  	%r91, %r90, 3;
	neg.s32 	%r108, %r91;
$L__BB2_20:
	.pragma "nounroll";
	mul.wide.s32 	%rd14, %r109, 4;
	add.s64 	%rd15, %rd1, %rd14;
	add.s64 	%rd16, %rd2, %rd14;
	ld.global.u32 	%r92, [%rd16];
	add.s32 	%r111, %r92, %r111;
	mov.b32 	%r93, 0;
	st.global.u32 	[%rd15], %r93;
	add.s32 	%r109, %r109, 1;
	add.s32 	%r108, %r108, 1;
	setp.ne.s32 	%p15, %r108, 0;
	@%p15 bra 	$L__BB2_20;
$L__BB2_21:
	add.s64 	%rd18, %rd1, %rd6;
	st.global.u32 	[%rd18], %r111;
	ret;

}


// ===== COMPILED SASS (sm_100) =====

	.target	sm_100

	.elftype	@"ET_EXEC"


//--------------------- .note.nv.tkinfo           --------------------------
	.section	.note.nv.tkinfo,"",@"SHT_NOTE"
	.sectionflags	@"SHF_NOTE_NV_TKINFO"
	.tkinfo
        /*0018*/ 	.word	0x00000002
        /*0030*/ 	.string	""
        /*0030*/ 	.string	"ptxas"
        /*0030*/ 	.string	"Cuda compilation tools, release 13.0, V13.0.88"
        /*0030*/ 	.string	"Build cuda_13.0.r13.0/compiler.36424714_0"
        /*0030*/ 	.string	"-arch sm_100 -m 64 "



//--------------------- .note.nv.cuinfo           --------------------------
	.section	.note.nv.cuinfo,"",@"SHT_NOTE"
	.sectionflags	@"SHF_NOTE_NV_CUINFO"
        /*0018*/ 	.short	0x0002
        /*001a*/ 	.short	0x0064
        /*001c*/ 	.short	0x0082
	.zero		2


//--------------------- .nv.info                  --------------------------
	.section	.nv.info,"",@"SHT_CUDA_INFO"
	.align	4


	//----- nvinfo : EIATTR_REGCOUNT
	.align		4
        /*0000*/ 	.byte	0x04, 0x2f
        /*0002*/ 	.short	(.L_1 - .L_0)
	.align		4
.L_0:
        /*0004*/ 	.word	index@(_Z7StencilPiS_)
        /*0008*/ 	.word	0x0000000e


	//----- nvinfo : EIATTR_FRAME_SIZE
	.align		4
.L_1:
        /*000c*/ 	.byte	0x04, 0x11
        /*000e*/ 	.short	(.L_3 - .L_2)
	.align		4
.L_2:
        /*0010*/ 	.word	index@(_Z7StencilPiS_)
        /*0014*/ 	.word	0x00000000


	//----- nvinfo : EIATTR_REGCOUNT
	.align		4
.L_3:
        /*0018*/ 	.byte	0x04, 0x2f
        /*001a*/ 	.short	(.L_5 - .L_4)
	.align		4
.L_4:
        /*001c*/ 	.word	index@(_Z7ScatterPiS_)
        /*0020*/ 	.word	0x0000001e


	//----- nvinfo : EIATTR_FRAME_SIZE
	.align		4
.L_5:
        /*0024*/ 	.byte	0x04, 0x11
        /*0026*/ 	.short	(.L_7 - .L_6)
	.align		4
.L_6:
        /*0028*/ 	.word	index@(_Z7ScatterPiS_)
        /*002c*/ 	.word	0x00000000


	//----- nvinfo : EIATTR_REGCOUNT
	.align		4
.L_7:
        /*0030*/ 	.byte	0x04, 0x2f
        /*0032*/ 	.short	(.L_9 - .L_8)
	.align		4
.L_8:
        /*0034*/ 	.word	index@(_Z6GatherPiS_)
        /*0038*/ 	.word	0x00000020


	//----- nvinfo : EIATTR_FRAME_SIZE
	.align		4
.L_9:
        /*003c*/ 	.byte	0x04, 0x11
        /*003e*/ 	.short	(.L_11 - .L_10)
	.align		4
.L_10:
        /*0040*/ 	.word	index@(_Z6GatherPiS_)
        /*0044*/ 	.word	0x00000000


	//----- nvinfo : EIATTR_MIN_STACK_SIZE
	.align		4
.L_11:
        /*0048*/ 	.byte	0x04, 0x12
        /*004a*/ 	.short	(.L_13 - .L_12)
	.align		4
.L_12:
        /*004c*/ 	.word	index@(_Z6GatherPiS_)
        /*0050*/ 	.word	0x00000000


	//----- nvinfo : EIATTR_MIN_STACK_SIZE
	.align		4
.L_13:
        /*0054*/ 	.byte	0x04, 0x12
        /*0056*/ 	.short	(.L_15 - .L_14)
	.align		4
.L_14:
        /*0058*/ 	.word	index@(_Z7ScatterPiS_)
        /*005c*/ 	.word	0x00000000


	//----- nvinfo : EIATTR_MIN_STACK_SIZE
	.align		4
.L_15:
        /*0060*/ 	.byte	0x04, 0x12
        /*0062*/ 	.short	(.L_17 - .L_16)
	.align		4
.L_16:
        /*0064*/ 	.word	index@(_Z7StencilPiS_)
        /*0068*/ 	.word	0x00000000
.L_17:


//--------------------- .nv.compat                --------------------------
	.section	.nv.compat,"",@"SHT_CUDA_COMPAT_INFO"
	.align	4
        /*0000*/ 	.byte	0x02, 0x09, 0x00, 0x00, 0x02, 0x02, 0x01, 0x00, 0x02, 0x05, 0x05, 0x00, 0x03, 0x07, 0x01, 0x01
        /*0010*/ 	.byte	0x02, 0x03, 0x00, 0x00, 0x02, 0x06, 0x01, 0x00, 0x04, 0x0b, 0x08, 0x00, 0x09, 0x00, 0x00, 0x00
        /*0020*/ 	.byte	0x00, 0x00, 0x00, 0x00


//--------------------- .nv.info._Z6GatherPiS_    --------------------------
	.section	.nv.info._Z6GatherPiS_,"",@"SHT_CUDA_INFO"
	.sectionflags	@""
	.align	4


	//----- nvinfo : EIATTR_CUDA_API_VERSION
	.align		4
        /*0000*/ 	.byte	0x04, 0x37
        /*0002*/ 	.short	(.L_19 - .L_18)
.L_18:
        /*0004*/ 	.word	0x00000082


	//----- nvinfo : EIATTR_KPARAM_INFO
	.align		4
.L_19:
        /*0008*/ 	.byte	0x04, 0x17
        /*000a*/ 	.short	(.L_21 - .L_20)
.L_20:
        /*000c*/ 	.word	0x00000000
        /*0010*/ 	.short	0x0001
        /*0012*/ 	.short	0x0008
        /*0014*/ 	.byte	0x00, 0xf5, 0x21, 0x00


	//----- nvinfo : EIATTR_KPARAM_INFO
	.align		4
.L_21:
        /*0018*/ 	.byte	0x04, 0x17
        /*001a*/ 	.short	(.L_23 - .L_22)
.L_22:
        /*001c*/ 	.word	0x00000000
        /*0020*/ 	.short	0x0000
        /*0022*/ 	.short	0x0000
        /*0024*/ 	.byte	0x00, 0xf5, 0x21, 0x00


	//----- nvinfo : EIATTR_SPARSE_MMA_MASK
	.align		4
.L_23:
        /*0028*/ 	.byte	0x03, 0x50
        /*002a*/ 	.short	0x0000


	//----- nvinfo : EIATTR_MAXREG_COUNT
	.align		4
        /*002c*/ 	.byte	0x03, 0x1b
        /*002e*/ 	.short	0x00ff


	//----- nvinfo : EIATTR_MERCURY_ISA_VERSION
	.align		4
        /*0030*/ 	.byte	0x03, 0x5f
        /*0032*/ 	.short	0x0101


	//----- nvinfo : EIATTR_VRC_CTA_INIT_COUNT
	.align		4
        /*0034*/ 	.byte	0x02, 0x4a
	.zero		1
	.zero		1


	//----- nvinfo : EIATTR_EXIT_INSTR_OFFSETS
	.align		4
        /*0038*/ 	.byte	0x04, 0x1c
        /*003a*/ 	.short	(.L_25 - .L_24)


	//   ....[0]....
.L_24:
        /*003c*/ 	.word	0x00001400


	//----- nvinfo : EIATTR_CRS_STACK_SIZE
	.align		4
.L_25:
        /*0040*/ 	.byte	0x04, 0x1e
        /*0042*/ 	.short	(.L_27 - .L_26)
.L_26:
        /*0044*/ 	.word	0x00000000


	//----- nvinfo : EIATTR_CBANK_PARAM_SIZE
	.align		4
.L_27:
        /*0048*/ 	.byte	0x03, 0x19
        /*004a*/ 	.short	0x0010


	//----- nvinfo : EIATTR_PARAM_CBANK
	.align		4
        /*004c*/ 	.byte	0x04, 0x0a
        /*004e*/ 	.short	(.L_29 - .L_28)
	.align		4
.L_28:
        /*0050*/ 	.word	index@(.nv.constant0._Z6GatherPiS_)
        /*0054*/ 	.short	0x0380
        /*0056*/ 	.short	0x0010


	//----- nvinfo : EIATTR_SW_WAR
	.align		4
.L_29:
        /*0058*/ 	.byte	0x04, 0x36
        /*005a*/ 	.short	(.L_31 - .L_30)
.L_30:
        /*005c*/ 	.word	0x00000008
.L_31:


//--------------------- .nv.info._Z7ScatterPiS_   --------------------------
	.section	.nv.info._Z7ScatterPiS_,"",@"SHT_CUDA_INFO"
	.sectionflags	@""
	.align	4


	//----- nvinfo : EIATTR_CUDA_API_VERSION
	.align		4
        /*0000*/ 	.byte	0x04, 0x37
        /*0002*/ 	.short	(.L_33 - .L_32)
.L_32:
        /*0004*/ 	.word	0x00000082


	//----- nvinfo : EIATTR_KPARAM_INFO
	.align		4
.L_33:
        /*0008*/ 	.byte	0x04, 0x17
        /*000a*/ 	.short	(.L_35 - .L_34)
.L_34:
        /*000c*/ 	.word	0x00000000
        /*0010*/ 	.short	0x0001
        /*0012*/ 	.short	0x0008
        /*0014*/ 	.byte	0x00, 0xf5, 0x21, 0x00


	//----- nvinfo : EIATTR_KPARAM_INFO
	.align		4
.L_35:
        /*0018*/ 	.byte	0x04, 0x17
        /*001a*/ 	.short	(.L_37 - .L_36)
.L_36:
        /*001c*/ 	.word	0x00000000
        /*0020*/ 	.short	0x0000
        /*0022*/ 	.short	0x0000
        /*0024*/ 	.byte	0x00, 0xf5, 0x21, 0x00


	//----- nvinfo : EIATTR_SPARSE_MMA_MASK
	.align		4
.L_37:
        /*0028*/ 	.byte	0x03, 0x50
        /*002a*/ 	.short	0x0000


	//----- nvinfo : EIATTR_MAXREG_COUNT
	.align		4
        /*002c*/ 	.byte	0x03, 0x1b
        /*002e*/ 	.short	0x00ff


	//----- nvinfo : EIATTR_MERCURY_ISA_VERSION
	.align		4
        /*0030*/ 	.byte	0x03, 0x5f
        /*0032*/ 	.short	0x0101


	//----- nvinfo : EIATTR_VRC_CTA_INIT_COUNT
	.align		4
        /*0034*/ 	.byte	0x02, 0x4a
	.zero		1
	.zero		1


	//----- nvinfo : EIATTR_EXIT_INSTR_OFFSETS
	.align		4
        /*0038*/ 	.byte	0x04, 0x1c
        /*003a*/ 	.short	(.L_39 - .L_38)


	//   ....[0]....
.L_38:
        /*003c*/ 	.word	0x00000560


	//----- nvinfo : EIATTR_CRS_STACK_SIZE
	.align		4
.L_39:
        /*0040*/ 	.byte	0x04, 0x1e
        /*0042*/ 	.short	(.L_41 - .L_40)
.L_40:
        /*0044*/ 	.word	0x00000000


	//----- nvinfo : EIATTR_CBANK_PARAM_SIZE
	.align		4
.L_41:
        /*0048*/ 	.byte	0x03, 0x19
        /*004a*/ 	.short	0x0010


	//----- nvinfo : EIATTR_PARAM_CBANK
	.align		4
        /*004c*/ 	.byte	0x04, 0x0a
        /*004e*/ 	.short	(.L_43 - .L_42)
	.align		4
.L_42:
        /*0050*/ 	.word	index@(.nv.constant0._Z7ScatterPiS_)
        /*0054*/ 	.short	0x0380
        /*0056*/ 	.short	0x0010


	//----- nvinfo : EIATTR_SW_WAR
	.align		4
.L_43:
        /*0058*/ 	.byte	0x04, 0x36
        /*005a*/ 	.short	(.L_45 - .L_44)
.L_44:
        /*005c*/ 	.word	0x00000008
.L_45:


//--------------------- .nv.info._Z7StencilPiS_   --------------------------
	.section	.nv.info._Z7StencilPiS_,"",@"SHT_CUDA_INFO"
	.sectionflags	@""
	.align	4


	//----- nvinfo : EIATTR_CUDA_API_VERSION
	.align		4
        /*0000*/ 	.byte	0x04, 0x37
        /*0002*/ 	.short	(.L_47 - .L_46)
.L_46:
        /*0004*/ 	.word	0x00000082


	//----- nvinfo : EIATTR_KPARAM_INFO
	.align		4
.L_47:
        /*0008*/ 	.byte	0x04, 0x17
        /*000a*/ 	.short	(.L_49 - .L_48)
.L_48:
        /*000c*/ 	.word	0x00000000
        /*0010*/ 	.short	0x0001
        /*0012*/ 	.short	0x0008
        /*0014*/ 	.byte	0x00, 0xf5, 0x21, 0x00


	//----- nvinfo : EIATTR_KPARAM_INFO
	.align		4
.L_49:
        /*0018*/ 	.byte	0x04, 0x17
        /*001a*/ 	.short	(.L_51 - .L_50)
.L_50:
        /*001c*/ 	.word	0x00000000
        /*0020*/ 	.short	0x0000
        /*0022*/ 	.short	0x0000
        /*0024*/ 	.byte	0x00, 0xf5, 0x21, 0x00


	//----- nvinfo : EIATTR_SPARSE_MMA_MASK
	.align		4
.L_51:
        /*0028*/ 	.byte	0x03, 0x50
        /*002a*/ 	.short	0x0000


	//----- nvinfo : EIATTR_MAXREG_COUNT
	.align		4
        /*002c*/ 	.byte	0x03, 0x1b
        /*002e*/ 	.short	0x00ff


	//----- nvinfo : EIATTR_MERCURY_ISA_VERSION
	.align		4
        /*0030*/ 	.byte	0x03, 0x5f
        /*0032*/ 	.short	0x0101


	//----- nvinfo : EIATTR_VRC_CTA_INIT_COUNT
	.align		4
        /*0034*/ 	.byte	0x02, 0x4a
	.zero		1
	.zero		1


	//----- nvinfo : EIATTR_EXIT_INSTR_OFFSETS
	.align		4
        /*0038*/ 	.byte	0x04, 0x1c
        /*003a*/ 	.short	(.L_53 - .L_52)


	//   ....[0]....
.L_52:
        /*003c*/ 	.word	0x00000200


	//----- nvinfo : EIATTR_CRS_STACK_SIZE
	.align		4
.L_53:
        /*0040*/ 	.byte	0x04, 0x1e
        /*0042*/ 	.short	(.L_55 - .L_54)
.L_54:
        /*0044*/ 	.word	0x00000000


	//----- nvinfo : EIATTR_CBANK_PARAM_SIZE
	.align		4
.L_55:
        /*0048*/ 	.byte	0x03, 0x19
        /*004a*/ 	.short	0x0010


	//----- nvinfo : EIATTR_PARAM_CBANK
	.align		4
        /*004c*/ 	.byte	0x04, 0x0a
        /*004e*/ 	.short	(.L_57 - .L_56)
	.align		4
.L_56:
        /*0050*/ 	.word	index@(.nv.constant0._Z7StencilPiS_)
        /*0054*/ 	.short	0x0380
        /*0056*/ 	.short	0x0010


	//----- nvinfo : EIATTR_SW_WAR
	.align		4
.L_57:
        /*0058*/ 	.byte	0x04, 0x36
        /*005a*/ 	.short	(.L_59 - .L_58)
.L_58:
        /*005c*/ 	.word	0x00000008
.L_59:


//--------------------- .nv.callgraph             --------------------------
	.section	.nv.callgraph,"",@"SHT_CUDA_CALLGRAPH"
	.align	4
	.sectionentsize	8
	.align		4
        /*0000*/ 	.word	0x00000000
	.align		4
        /*0004*/ 	.word	0xffffffff
	.align		4
        /*0008*/ 	.word	0x00000000
	.align		4
        /*000c*/ 	.word	0xfffffffe
	.align		4
        /*0010*/ 	.word	0x00000000
	.align		4
        /*0014*/ 	.word	0xfffffffd
	.align		4
        /*0018*/ 	.word	0x00000000
	.align		4
        /*001c*/ 	.word	0xfffffffc


//--------------------- .text._Z6GatherPiS_       --------------------------
	.section	.text._Z6GatherPiS_,"ax",@progbits
	.align	128
        .global         _Z6GatherPiS_
        .type           _Z6GatherPiS_,@function
        .size           _Z6GatherPiS_,(.L_x_39 - _Z6GatherPiS_)
        .other          _Z6GatherPiS_,@"STO_CUDA_ENTRY STV_DEFAULT"
_Z6GatherPiS_:
.text._Z6GatherPiS_:
[----:B------:R-:W-:Y:S01]  /*0000*/  LDC R1, c[0x0][0x37c] ;  /* 0x0000df00ff017b82 */ /* 0x000fe20000000800 */
[----:B------:R-:W0:Y:S07]  /*0010*/  S2R R3, SR_TID.Y ;  /* 0x0000000000037919 */ /* 0x000e2e0000002200 */
[----:B------:R-:W1:Y:S01]  /*0020*/  LDC.64 R6, c[0x0][0x380] ;  /* 0x0000e000ff067b82 */ /* 0x000e620000000a00 */
[----:B------:R-:W2:Y:S01]  /*0030*/  LDCU.64 UR4, c[0x0][0x358] ;  /* 0x00006b00ff0477ac */ /* 0x000ea20008000a00 */
[----:B------:R-:W3:Y:S01]  /*0040*/  S2R R4, SR_CTAID.X ;  /* 0x0000000000047919 */ /* 0x000ee20000002500 */
[----:B------:R-:W3:Y:S01]  /*0050*/  S2R R17, SR_TID.X ;  /* 0x0000000000117919 */ /* 0x000ee20000002100 */
[----:B------:R-:W4:Y:S01]  /*0060*/  S2R R0, SR_CTAID.Y ;  /* 0x0000000000007919 */ /* 0x000f220000002600 */
[----:B0-----:R-:W-:-:S02]  /*0070*/  IMAD.SHL.U32 R3, R3, 0x10, RZ ;  /* 0x0000001003037824 */ /* 0x001fc400078e00ff */
[----:B---3--:R-:W-:Y:S02]  /*0080*/  IMAD R15, R4, 0x8, R17 ;  /* 0x00000008040f7824 */ /* 0x008fe400078e0211 */
[----:B----4-:R-:W-:-:S05]  /*0090*/  IMAD R2, R0, 0x80, R3 ;  /* 0x0000008000027824 */ /* 0x010fca00078e0203 */
[----:B------:R-:W-:-:S05]  /*00a0*/  IADD3 R2, PT, PT, R15, R2, RZ ;  /* 0x000000020f027210 */ /* 0x000fca0007ffe0ff */
[----:B-1----:R-:W-:-:S05]  /*00b0*/  IMAD.WIDE R6, R2, 0x4, R6 ;  /* 0x0000000402067825 */ /* 0x002fca00078e0206 */
[----:B--2---:R-:W2:Y:S01]  /*00c0*/  LDG.E R22, desc[UR4][R6.64] ;  /* 0x0000000406167981 */ /* 0x004ea2000c1e1900 */
[----:B------:R-:W-:Y:S01]  /*00d0*/  BSSY.RECONVERGENT B0, `(.L_x_0) ;  /* 0x000001c000007945 */ /* 0x000fe20003800200 */
[----:B------:R-:W-:Y:S01]  /*00e0*/  IMAD.MOV.U32 R5, RZ, RZ, 0x2 ;  /* 0x00000002ff057424 */ /* 0x000fe200078e00ff */
[----:B--2---:R-:W-:Y:S02]  /*00f0*/  ISETP.GE.AND P0, PT, R22, RZ, PT ;  /* 0x000000ff1600720c */ /* 0x004fe40003f06270 */
[----:B------:R-:W-:-:S11]  /*0100*/  IABS R14, R22 ;  /* 0x00000016000e7213 */ /* 0x000fd60000000000 */
.L_x_1:
[-C--:B------:R-:W-:Y:S02]  /*0110*/  IABS R12, R5.reuse ;  /* 0x00000005000c7213 */ /* 0x080fe40000000000 */
[-C--:B------:R-:W-:Y:S02]  /*0120*/  IABS R13, R5.reuse ;  /* 0x00000005000d7213 */ /* 0x080fe40000000000 */
[----:B------:R-:W0:Y:S08]  /*0130*/  I2F.RP R10, R12 ;  /* 0x0000000c000a7306 */ /* 0x000e300000209400 */
[----:B0-----:R-:W0:Y:S02]  /*0140*/  MUFU.RCP R10, R10 ;  /* 0x0000000a000a7308 */ /* 0x001e240000001000 */
[----:B0-----:R-:W-:Y:S01]  /*0150*/  VIADD R8, R10, 0xffffffe ;  /* 0x0ffffffe0a087836 */ /* 0x001fe20000000000 */
[----:B------:R-:W-:-:S05]  /*0160*/  MOV R10, R5 ;  /* 0x00000005000a7202 */ /* 0x000fca0000000f00 */
[----:B------:R0:W1:Y:S02]  /*0170*/  F2I.FTZ.U32.TRUNC.NTZ R9, R8 ;  /* 0x0000000800097305 */ /* 0x000064000021f000 */
[----:B0-----:R-:W-:Y:S01]  /*0180*/  IMAD.MOV.U32 R8, RZ, RZ, RZ ;  /* 0x000000ffff087224 */ /* 0x001fe200078e00ff */
[----:B-1----:R-:W-:-:S05]  /*0190*/  IADD3 R11, PT, PT, RZ, -R9, RZ ;  /* 0x80000009ff0b7210 */ /* 0x002fca0007ffe0ff */
[----:B------:R-:W-:-:S04]  /*01a0*/  IMAD R11, R11, R12, RZ ;  /* 0x0000000c0b0b7224 */ /* 0x000fc800078e02ff */
[----:B------:R-:W-:-:S04]  /*01b0*/  IMAD.HI.U32 R9, R9, R11, R8 ;  /* 0x0000000b09097227 */ /* 0x000fc800078e0008 */
[----:B------:R-:W-:Y:S02]  /*01c0*/  IMAD.MOV R11, RZ, RZ, -R13 ;  /* 0x000000ffff0b7224 */ /* 0x000fe400078e0a0d */
[----:B------:R-:W-:-:S04]  /*01d0*/  IMAD.HI.U32 R9, R9, R14, RZ ;  /* 0x0000000e09097227 */ /* 0x000fc800078e00ff */
[----:B------:R-:W-:-:S05]  /*01e0*/  IMAD R9, R9, R11, R14 ;  /* 0x0000000b09097224 */ /* 0x000fca00078e020e */
[----:B------:R-:W-:-:S13]  /*01f0*/  ISETP.GT.U32.AND P1, PT, R12, R9, PT ;  /* 0x000000090c00720c */ /* 0x000fda0003f24070 */
[----:B------:R-:W-:Y:S02]  /*0200*/  @!P1 IADD3 R9, PT, PT, R9, -R12, RZ ;  /* 0x8000000c09099210 */ /* 0x000fe40007ffe0ff */
[----:B------:R-:W-:Y:S02]  /*0210*/  ISETP.NE.AND P1, PT, R5, RZ, PT ;  /* 0x000000ff0500720c */ /* 0x000fe40003f25270 */
[----:B------:R-:W-:-:S13]  /*0220*/  ISETP.GT.U32.AND P2, PT, R12, R9, PT ;  /* 0x000000090c00720c */ /* 0x000fda0003f44070 */
[----:B------:R-:W-:-:S04]  /*0230*/  @!P2 IMAD.IADD R9, R9, 0x1, -R12 ;  /* 0x000000010909a824 */ /* 0x000fc800078e0a0c */
[----:B------:R-:W-:Y:S01]  /*0240*/  @!P0 IMAD.MOV R9, RZ, RZ, -R9 ;  /* 0x000000ffff098224 */ /* 0x000fe200078e0a09 */
[----:B------:R-:W-:Y:S01]  /*0250*/  @!P1 LOP3.LUT R9, RZ, R5, RZ, 0x33, !PT ;  /* 0x00000005ff099212 */ /* 0x000fe200078e33ff */
[----:B------:R-:W-:-:S03]  /*0260*/  VIADD R5, R5, 0x1 ;  /* 0x0000000105057836 */ /* 0x000fc60000000000 */
[----:B------:R-:W-:-:S13]  /*0270*/  ISETP.NE.AND P1, PT, R9, RZ, PT ;  /* 0x000000ff0900720c */ /* 0x000fda0003f25270 */
[----:B------:R-:W-:Y:S05]  /*0280*/  @P1 BRA `(.L_x_1) ;  /* 0xfffffffc00a01947 */ /* 0x000fea000383ffff */
[----:B------:R-:W-:Y:S05]  /*0290*/  BSYNC.RECONVERGENT B0 ;  /* 0x0000000000007941 */ /* 0x000fea0003800200 */
.L_x_0:
[----:B------:R-:W-:Y:S01]  /*02a0*/  HFMA2 R19, -RZ, RZ, 0, 0 ;  /* 0x00000000ff137431 */ /* 0x000fe200000001ff */
[----:B------:R-:W-:Y:S01]  /*02b0*/  BSSY.RECONVERGENT B0, `(.L_x_2) ;  /* 0x000002b000007945 */ /* 0x000fe20003800200 */
[----:B------:R-:W-:Y:S02]  /*02c0*/  IMAD.MOV.U32 R12, RZ, RZ, 0x3 ;  /* 0x00000003ff0c7424 */ /* 0x000fe400078e00ff */
[----:B------:R-:W-:-:S07]  /*02d0*/  IMAD.MOV.U32 R14, RZ, RZ, -0x1 ;  /* 0xffffffffff0e7424 */ /* 0x000fce00078e00ff */
.L_x_5:
[----:B------:R-:W-:-:S06]  /*02e0*/  IMAD.WIDE.U32 R8, R19, 0x4, R6 ;  /* 0x0000000413087825 */ /* 0x000fcc00078e0006 */
[----:B------:R-:W2:Y:S01]  /*02f0*/  LDG.E R8, desc[UR4][R8.64] ;  /* 0x0000000408087981 */ /* 0x000ea2000c1e1900 */
[----:B------:R-:W-:Y:S01]  /*0300*/  BSSY.RECONVERGENT B1, `(.L_x_3) ;  /* 0x0000020000017945 */ /* 0x000fe20003800200 */
[----:B------:R-:W-:Y:S01]  /*0310*/  IMAD.MOV.U32 R13, RZ, RZ, R19 ;  /* 0x000000ffff0d7224 */ /* 0x000fe200078e0013 */
[----:B------:R-:W-:Y:S01]  /*0320*/  PRMT R5, R12, 0x7610, R5 ;  /* 0x000076100c057816 */ /* 0x000fe20000000005 */
[----:B------:R-:W-:Y:S01]  /*0330*/  IMAD.MOV.U32 R16, RZ, RZ, 0x2 ;  /* 0x00000002ff107424 */ /* 0x000fe200078e00ff */
[----:B------:R-:W-:Y:S02]  /*0340*/  MOV R11, R14 ;  /* 0x0000000e000b7202 */ /* 0x000fe40000000f00 */
[----:B--2---:R-:W-:Y:S02]  /*0350*/  ISETP.GE.AND P0, PT, R8, RZ, PT ;  /* 0x000000ff0800720c */ /* 0x004fe40003f06270 */
[-C--:B------:R-:W-:Y:S02]  /*0360*/  IABS R18, R8.reuse ;  /* 0x0000000800127213 */ /* 0x080fe40000000000 */
[----:B------:R-:W-:-:S09]  /*0370*/  IABS R20, R8 ;  /* 0x0000000800147213 */ /* 0x000fd20000000000 */
.L_x_4:
[----:B------:R-:W-:-:S04]  /*0380*/  IABS R21, R16 ;  /* 0x0000001000157213 */ /* 0x000fc80000000000 */
[----:B------:R-:W0:Y:S08]  /*0390*/  I2F.RP R23, R21 ;  /* 0x0000001500177306 */ /* 0x000e300000209400 */
[----:B0-----:R-:W0:Y:S02]  /*03a0*/  MUFU.RCP R23, R23 ;  /* 0x0000001700177308 */ /* 0x001e240000001000 */
[----:B0-----:R-:W-:-:S06]  /*03b0*/  VIADD R8, R23, 0xffffffe ;  /* 0x0ffffffe17087836 */ /* 0x001fcc0000000000 */
[----:B------:R0:W1:Y:S02]  /*03c0*/  F2I.FTZ.U32.TRUNC.NTZ R9, R8 ;  /* 0x0000000800097305 */ /* 0x000064000021f000 */
[----:B0-----:R-:W-:Y:S01]  /*03d0*/  IMAD.MOV.U32 R8, RZ, RZ, RZ ;  /* 0x000000ffff087224 */ /* 0x001fe200078e00ff */
[----:B-1----:R-:W-:-:S05]  /*03e0*/  IADD3 R24, PT, PT, RZ, -R9, RZ ;  /* 0x80000009ff187210 */ /* 0x002fca0007ffe0ff */
[----:B------:R-:W-:Y:S01]  /*03f0*/  IMAD R25, R24, R21, RZ ;  /* 0x0000001518197224 */ /* 0x000fe200078e02ff */
[----:B------:R-:W-:-:S03]  /*0400*/  IABS R24, R16 ;  /* 0x0000001000187213 */ /* 0x000fc60000000000 */
[----:B------:R-:W-:-:S04]  /*0410*/  IMAD.HI.U32 R9, R9, R25, R8 ;  /* 0x0000001909097227 */ /* 0x000fc800078e0008 */
[----:B------:R-:W-:Y:S02]  /*0420*/  IMAD.MOV R24, RZ, RZ, -R24 ;  /* 0x000000ffff187224 */ /* 0x000fe400078e0a18 */
[----:B------:R-:W-:-:S04]  /*0430*/  IMAD.HI.U32 R9, R9, R18, RZ ;  /* 0x0000001209097227 */ /* 0x000fc800078e00ff */
[----:B------:R-:W-:Y:S01]  /*0440*/  IMAD R24, R9, R24, R20 ;  /* 0x0000001809187224 */ /* 0x000fe200078e0214 */
[----:B------:R-:W-:-:S04]  /*0450*/  MOV R9, R16 ;  /* 0x0000001000097202 */ /* 0x000fc80000000f00 */
        /* <DEDUP_REMOVED lines=11> */
.L_x_3:
[----:B------:R-:W-:Y:S01]  /*0510*/  ISETP.NE.AND P0, PT, R10, R9, PT ;  /* 0x000000090a00720c */ /* 0x000fe20003f05270 */
[----:B------:R-:W-:Y:S01]  /*0520*/  VIADD R12, R12, 0x1 ;  /* 0x000000010c0c7836 */ /* 0x000fe20000000000 */
[----:B------:R-:W-:Y:S01]  /*0530*/  IADD3 R19, PT, PT, R19, 0x1, RZ ;  /* 0x0000000113137810 */ /* 0x000fe20007ffe0ff */
[----:B------:R-:W-:-:S10]  /*0540*/  VIADD R14, R14, 0x1 ;  /* 0x000000010e0e7836 */ /* 0x000fd40000000000 */
[----:B------:R-:W-:Y:S05]  /*0550*/  @!P0 BRA `(.L_x_5) ;  /* 0xfffffffc00608947 */ /* 0x000fea000383ffff */
[----:B------:R-:W-:Y:S05]  /*0560*/  BSYNC.RECONVERGENT B0 ;  /* 0x0000000000007941 */ /* 0x000fea0003800200 */
.L_x_2:
[----:B------:R-:W-:Y:S01]  /*0570*/  ISETP.GE.AND P0, PT, R15, RZ, PT ;  /* 0x000000ff0f00720c */ /* 0x000fe20003f06270 */
[----:B------:R-:W-:Y:S01]  /*0580*/  BSSY.RECONVERGENT B0, `(.L_x_6) ;  /* 0x000002e000007945 */ /* 0x000fe20003800200 */
[----:B------:R-:W-:-:S11]  /*0590*/  IMAD.MOV.U32 R6, RZ, RZ, RZ ;  /* 0x000000ffff067224 */ /* 0x000fd600078e00ff */
[----:B------:R-:W-:Y:S05]  /*05a0*/  @!P0 BRA `(.L_x_7) ;  /* 0x0000000000ac8947 */ /* 0x000fea0003800000 */
[----:B------:R-:W-:Y:S01]  /*05b0*/  IADD3 R8, PT, PT, R15, 0x1, RZ ;  /* 0x000000010f087810 */ /* 0x000fe20007ffe0ff */
[----:B------:R-:W-:-:S07]  /*05c0*/  IMAD.MOV.U32 R9, RZ, RZ, RZ ;  /* 0x000000ffff097224 */ /* 0x000fce00078e00ff */
.L_x_10:
[----:B------:R-:W0:Y:S01]  /*05d0*/  LDC.64 R6, c[0x0][0x380] ;  /* 0x0000e000ff067b82 */ /* 0x000e220000000a00 */
[----:B------:R-:W-:-:S04]  /*05e0*/  IMAD.IADD R19, R2, 0x1, -R9 ;  /* 0x0000000102137824 */ /* 0x000fc800078e0a09 */
[----:B0-----:R-:W-:-:S06]  /*05f0*/  IMAD.WIDE R6, R19, 0x4, R6 ;  /* 0x0000000413067825 */ /* 0x001fcc00078e0206 */
[----:B------:R-:W2:Y:S01]  /*0600*/  LDG.E R6, desc[UR4][R6.64] ;  /* 0x0000000406067981 */ /* 0x000ea2000c1e1900 */
[----:B------:R-:W-:Y:S01]  /*0610*/  HFMA2 R12, -RZ, RZ, 0, 1.1920928955078125e-07 ;  /* 0x00000002ff0c7431 */ /* 0x000fe200000001ff */
[----:B------:R-:W-:Y:S01]  /*0620*/  BSSY.RECONVERGENT B1, `(.L_x_8) ;  /* 0x000001c000017945 */ /* 0x000fe20003800200 */
[----:B--2---:R-:W-:Y:S02]  /*0630*/  ISETP.GE.AND P0, PT, R6, RZ, PT ;  /* 0x000000ff0600720c */ /* 0x004fe40003f06270 */
[-C--:B------:R-:W-:Y:S02]  /*0640*/  IABS R14, R6.reuse ;  /* 0x00000006000e7213 */ /* 0x080fe40000000000 */
[----:B------:R-:W-:-:S09]  /*0650*/  IABS R16, R6 ;  /* 0x0000000600107213 */ /* 0x000fd20000000000 */
.L_x_9:
[-C--:B------:R-:W-:Y:S02]  /*0660*/  IABS R18, R12.reuse ;  /* 0x0000000c00127213 */ /* 0x080fe40000000000 */
[----:B------:R-:W-:Y:S02]  /*0670*/  IABS R20, R12 ;  /* 0x0000000c00147213 */ /* 0x000fe40000000000 */
[----:B------:R-:W0:Y:S03]  /*0680*/  I2F.RP R19, R18 ;  /* 0x0000001200137306 */ /* 0x000e260000209400 */
[----:B------:R-:W-:-:S05]  /*0690*/  IMAD.MOV R20, RZ, RZ, -R20 ;  /* 0x000000ffff147224 */ /* 0x000fca00078e0a14 */
[----:B0-----:R-:W0:Y:S02]  /*06a0*/  MUFU.RCP R19, R19 ;  /* 0x0000001300137308 */ /* 0x001e240000001000 */
[----:B0-----:R-:W-:-:S06]  /*06b0*/  VIADD R6, R19, 0xffffffe ;  /* 0x0ffffffe13067836 */ /* 0x001fcc0000000000 */
[----:B------:R0:W1:Y:S02]  /*06c0*/  F2I.FTZ.U32.TRUNC.NTZ R7, R6 ;  /* 0x0000000600077305 */ /* 0x000064000021f000 */
[----:B0-----:R-:W-:Y:S01]  /*06d0*/  MOV R6, RZ ;  /* 0x000000ff00067202 */ /* 0x001fe20000000f00 */
[----:B-1----:R-:W-:-:S04]  /*06e0*/  IMAD.MOV R21, RZ, RZ, -R7 ;  /* 0x000000ffff157224 */ /* 0x002fc800078e0a07 */
[----:B------:R-:W-:-:S04]  /*06f0*/  IMAD R21, R21, R18, RZ ;  /* 0x0000001215157224 */ /* 0x000fc800078e02ff */
[----:B------:R-:W-:-:S06]  /*0700*/  IMAD.HI.U32 R7, R7, R21, R6 ;  /* 0x0000001507077227 */ /* 0x000fcc00078e0006 */
[----:B------:R-:W-:-:S04]  /*0710*/  IMAD.HI.U32 R7, R7, R14, RZ ;  /* 0x0000000e07077227 */ /* 0x000fc800078e00ff */
[----:B------:R-:W-:-:S05]  /*0720*/  IMAD R7, R7, R20, R16 ;  /* 0x0000001407077224 */ /* 0x000fca00078e0210 */
[----:B------:R-:W-:-:S13]  /*0730*/  ISETP.GT.U32.AND P1, PT, R18, R7, PT ;  /* 0x000000071200720c */ /* 0x000fda0003f24070 */
[----:B------:R-:W-:Y:S01]  /*0740*/  @!P1 IMAD.IADD R7, R7, 0x1, -R18 ;  /* 0x0000000107079824 */ /* 0x000fe200078e0a12 */
[----:B------:R-:W-:-:S04]  /*0750*/  ISETP.NE.AND P1, PT, R12, RZ, PT ;  /* 0x000000ff0c00720c */ /* 0x000fc80003f25270 */
[----:B------:R-:W-:-:S13]  /*0760*/  ISETP.GT.U32.AND P2, PT, R18, R7, PT ;  /* 0x000000071200720c */ /* 0x000fda0003f44070 */
[----:B------:R-:W-:-:S05]  /*0770*/  @!P2 IADD3 R7, PT, PT, R7, -R18, RZ ;  /* 0x800000120707a210 */ /* 0x000fca0007ffe0ff */
[----:B------:R-:W-:Y:S01]  /*0780*/  @!P0 IMAD.MOV R7, RZ, RZ, -R7 ;  /* 0x000000ffff078224 */ /* 0x000fe200078e0a07 */
[----:B------:R-:W-:-:S04]  /*0790*/  @!P1 LOP3.LUT R7, RZ, R12, RZ, 0x33, !PT ;  /* 0x0000000cff079212 */ /* 0x000fc800078e33ff */
[----:B------:R-:W-:Y:S01]  /*07a0*/  ISETP.NE.AND P1, PT, R7, RZ, PT ;  /* 0x000000ff0700720c */ /* 0x000fe20003f25270 */
[----:B------:R-:W-:Y:S01]  /*07b0*/  IMAD.MOV.U32 R7, RZ, RZ, R12 ;  /* 0x000000ffff077224 */ /* 0x000fe200078e000c */
[----:B------:R-:W-:-:S11]  /*07c0*/  IADD3 R12, PT, PT, R12, 0x1, RZ ;  /* 0x000000010c0c7810 */ /* 0x000fd60007ffe0ff */
[----:B------:R-:W-:Y:S05]  /*07d0*/  @P1 BRA `(.L_x_9) ;  /* 0xfffffffc00a01947 */ /* 0x000fea000383ffff */
[----:B------:R-:W-:Y:S05]  /*07e0*/  BSYNC.RECONVERGENT B1 ;  /* 0x0000000000017941 */ /* 0x000fea0003800200 */
.L_x_8:
[----:B------:R-:W-:Y:S01]  /*07f0*/  ISETP.NE.AND P0, PT, R10, R7, PT ;  /* 0x000000070a00720c */ /* 0x000fe20003f05270 */
[----:B------:R-:W-:-:S12]  /*0800*/  IMAD.MOV.U32 R6, RZ, RZ, R9 ;  /* 0x000000ffff067224 */ /* 0x000fd800078e0009 */
[----:B------:R-:W-:Y:S05]  /*0810*/  @P0 BRA `(.L_x_7) ;  /* 0x0000000000100947 */ /* 0x000fea0003800000 */
[C---:B------:R-:W-:Y:S01]  /*0820*/  ISETP.NE.AND P0, PT, R9.reuse, R15, PT ;  /* 0x0000000f0900720c */ /* 0x040fe20003f05270 */
[----:B------:R-:W-:-:S12]  /*0830*/  VIADD R9, R9, 0x1 ;  /* 0x0000000109097836 */ /* 0x000fd80000000000 */
[----:B------:R-:W-:Y:S05]  /*0840*/  @P0 BRA `(.L_x_10) ;  /* 0xfffffffc00600947 */ /* 0x000fea000383ffff */
[----:B------:R-:W-:-:S07]  /*0850*/  MOV R6, R8 ;  /* 0x0000000800067202 */ /* 0x000fce0000000f00 */
.L_x_7:
[----:B------:R-:W-:Y:S05]  /*0860*/  BSYNC.RECONVERGENT B0 ;  /* 0x0000000000007941 */ /* 0x000fea0003800200 */
.L_x_6:
[C---:B------:R-:W-:Y:S01]  /*0870*/  VIADD R10, R6.reuse, 0xffffffff ;  /* 0xffffffff060a7836 */ /* 0x040fe20000000000 */
[----:B------:R-:W-:Y:S01]  /*0880*/  BSSY.RECONVERGENT B3, `(.L_x_11) ;  /* 0x00000b3000037945 */ /* 0x000fe20003800200 */
[----:B------:R-:W-:Y:S02]  /*0890*/  VIADD R7, R13, 0xffffffff ;  /* 0xffffffff0d077836 */ /* 0x000fe40000000000 */
[----:B------:R-:W-:-:S03]  /*08a0*/  IMAD.IADD R8, R6, 0x1, -R13 ;  /* 0x0000000106087824 */ /* 0x000fc600078e0a0d */
[----:B------:R-:W-:-:S04]  /*08b0*/  IADD3 R9, PT, PT, R10, R7, RZ ;  /* 0x000000070a097210 */ /* 0x000fc80007ffe0ff */
[----:B------:R-:W-:-:S04]  /*08c0*/  ISETP.GE.AND P0, PT, R9, 0x2, PT ;  /* 0x000000020900780c */ /* 0x000fc80003f06270 */
[----:B------:R-:W-:-:S13]  /*08d0*/  ISETP.NE.OR P0, PT, R8, 0x1, !P0 ;  /* 0x000000010800780c */ /* 0x000fda0004705670 */
[----:B------:R-:W-:Y:S05]  /*08e0*/  @P0 BRA `(.L_x_12) ;  /* 0x0000000800b00947 */ /* 0x000fea0003800000 */
[C---:B------:R-:W-:Y:S01]  /*08f0*/  IMAD.IADD R7, R15.reuse, 0x1, R7 ;  /* 0x000000010f077824 */ /* 0x040fe200078e0207 */
[----:B------:R-:W-:Y:S01]  /*0900*/  IADD3 R8, PT, PT, R15, -R10, RZ ;  /* 0x8000000a0f087210 */ /* 0x000fe20007ffe0ff */
[----:B------:R-:W-:-:S03]  /*0910*/  IMAD.MOV.U32 R22, RZ, RZ, RZ ;  /* 0x000000ffff167224 */ /* 0x000fc600078e00ff */
[----:B------:R-:W-:-:S13]  /*0920*/  ISETP.GT.AND P0, PT, R8, R7, PT ;  /* 0x000000070800720c */ /* 0x000fda0003f04270 */
[----:B------:R-:W-:Y:S05]  /*0930*/  @P0 BRA `(.L_x_12) ;  /* 0x00000008009c0947 */ /* 0x000fea0003800000 */
[----:B------:R-:W-:Y:S01]  /*0940*/  ISETP.GE.U32.AND P0, PT, R9, 0x3, PT ;  /* 0x000000030900780c */ /* 0x000fe20003f06070 */
[----:B------:R-:W-:Y:S01]  /*0950*/  BSSY.RECONVERGENT B2, `(.L_x_13) ;  /* 0x0000093000027945 */ /* 0x000fe20003800200 */
[----:B------:R-:W-:Y:S01]  /*0960*/  IMAD.IADD R7, R10, 0x1, R13 ;  /* 0x000000010a077824 */ /* 0x000fe200078e020d */
[----:B------:R-:W-:Y:S01]  /*0970*/  MOV R13, R8 ;  /* 0x00000008000d7202 */ /* 0x000fe20000000f00 */
[----:B------:R-:W-:-:S09]  /*0980*/  IMAD.MOV.U32 R22, RZ, RZ, RZ ;  /* 0x000000ffff167224 */ /* 0x000fd200078e00ff */
[----:B------:R-:W-:Y:S05]  /*0990*/  @!P0 BRA `(.L_x_14) ;  /* 0x0000000800388947 */ /* 0x000fea0003800000 */
[----:B------:R-:W-:Y:S01]  /*09a0*/  IMAD.IADD R8, R6, 0x1, R11 ;  /* 0x0000000106087824 */ /* 0x000fe200078e020b */
[----:B------:R-:W0:Y:S01]  /*09b0*/  LDC.64 R12, c[0x0][0x388] ;  /* 0x0000e200ff0c7b82 */ /* 0x000e220000000a00 */
[----:B------:R-:W-:Y:S01]  /*09c0*/  LEA R14, R0, R17, 0x7 ;  /* 0x00000011000e7211 */ /* 0x000fe200078e38ff */
[----:B------:R-:W-:Y:S04]  /*09d0*/  BSSY.RECONVERGENT B1, `(.L_x_15) ;  /* 0x0000089000017945 */ /* 0x000fe80003800200 */
[----:B------:R-:W-:Y:S01]  /*09e0*/  BSSY.RELIABLE B0, `(.L_x_16) ;  /* 0x0000075000007945 */ /* 0x000fe20003800100 */
[----:B------:R-:W-:Y:S01]  /*09f0*/  LOP3.LUT R8, R8, 0xfffffffc, RZ, 0xc0, !PT ;  /* 0xfffffffc08087812 */ /* 0x000fe200078ec0ff */
[----:B------:R-:W-:Y:S02]  /*0a00*/  IMAD.MOV.U32 R22, RZ, RZ, RZ ;  /* 0x000000ffff167224 */ /* 0x000fe400078e00ff */
[----:B------:R-:W-:Y:S01]  /*0a10*/  IMAD.IADD R9, R3, 0x1, R14 ;  /* 0x0000000103097824 */ /* 0x000fe200078e020e */
[----:B------:R-:W1:Y:S01]  /*0a20*/  LDC.64 R10, c[0x0][0x380] ;  /* 0x0000e000ff0a7b82 */ /* 0x000e620000000a00 */
[----:B------:R-:W-:-:S03]  /*0a30*/  IMAD.MOV R8, RZ, RZ, -R8 ;  /* 0x000000ffff087224 */ /* 0x000fc600078e0a08 */
[----:B------:R-:W-:Y:S01]  /*0a40*/  LEA R9, R4, R9, 0x3 ;  /* 0x0000000904097211 */ /* 0x000fe200078e18ff */
[----:B------:R-:W-:Y:S01]  /*0a50*/  IMAD.IADD R4, R15, 0x1, -R6 ;  /* 0x000000010f047824 */ /* 0x000fe200078e0a06 */
[----:B------:R-:W-:Y:S02]  /*0a60*/  ISETP.GE.AND P0, PT, R8, RZ, PT ;  /* 0x000000ff0800720c */ /* 0x000fe40003f06270 */
[----:B------:R-:W-:-:S11]  /*0a70*/  IADD3 R9, PT, PT, R9, -R6, RZ ;  /* 0x8000000609097210 */ /* 0x000fd60007ffe0ff */
[----:B------:R-:W-:Y:S05]  /*0a80*/  @P0 BRA `(.L_x_17) ;  /* 0x0000000400a80947 */ /* 0x000fea0003800000 */
[----:B------:R-:W-:Y:S01]  /*0a90*/  IMAD.MOV R14, RZ, RZ, -R8 ;  /* 0x000000ffff0e7224 */ /* 0x000fe200078e0a08 */
[----:B------:R-:W-:Y:S01]  /*0aa0*/  BSSY.RECONVERGENT B4, `(.L_x_18) ;  /* 0x0000040000047945 */ /* 0x000fe20003800200 */
[----:B------:R-:W-:-:S03]  /*0ab0*/  PLOP3.LUT P0, PT, PT, PT, PT, 0x80, 0x8 ;  /* 0x000000000008781c */ /* 0x000fc60003f0f070 */
[----:B------:R-:W-:-:S13]  /*0ac0*/  ISETP.GT.AND P1, PT, R14, 0xc, PT ;  /* 0x0000000c0e00780c */ /* 0x000fda0003f24270 */
[----:B------:R-:W-:Y:S05]  /*0ad0*/  @!P1 BRA `(.L_x_19) ;  /* 0x0000000000f09947 */ /* 0x000fea0003800000 */
[----:B------:R-:W-:-:S13]  /*0ae0*/  PLOP3.LUT P0, PT, PT, PT, PT, 0x8, 0x80 ;  /* 0x000000000080781c */ /* 0x000fda0003f0e170 */
.L_x_20:
[----:B------:R-:W2:Y:S01]  /*0af0*/  LDC.64 R16, c[0x0][0x380] ;  /* 0x0000e000ff107b82 */ /* 0x000ea20000000a00 */
[----:B------:R-:W-:-:S07]  /*0b00*/  VIADD R19, R9, 0x1 ;  /* 0x0000000109137836 */ /* 0x000fce0000000000 */
[----:B------:R-:W3:Y:S01]  /*0b10*/  LDC.64 R14, c[0x0][0x388] ;  /* 0x0000e200ff0e7b82 */ /* 0x000ee20000000a00 */
[----:B--2---:R-:W-:-:S05]  /*0b20*/  IMAD.WIDE R20, R19, 0x4, R16 ;  /* 0x0000000413147825 */ /* 0x004fca00078e0210 */
[----:B------:R-:W2:Y:S01]  /*0b30*/  LDG.E R23, desc[UR4][R20.64] ;  /* 0x0000000414177981 */ /* 0x000ea2000c1e1900 */
[----:B---3--:R-:W-:-:S05]  /*0b40*/  IMAD.WIDE R18, R19, 0x4, R14 ;  /* 0x0000000413127825 */ /* 0x008fca00078e020e */
[----:B------:R-:W-:Y:S04]  /*0b50*/  STG.E desc[UR4][R18.64], RZ ;  /* 0x000000ff12007986 */ /* 0x000fe8000c101904 */
[----:B------:R-:W2:Y:S04]  /*0b60*/  LDG.E R24, desc[UR4][R20.64+0x4] ;  /* 0x0000040414187981 */ /* 0x000ea8000c1e1900 */
[----:B------:R-:W-:Y:S04]  /*0b70*/  STG.E desc[UR4][R18.64+0x4], RZ ;  /* 0x000004ff12007986 */ /* 0x000fe8000c101904 */
[----:B------:R-:W3:Y:S04]  /*0b80*/  LDG.E R26, desc[UR4][R20.64+0x8] ;  /* 0x00000804141a7981 */ /* 0x000ee8000c1e1900 */
[----:B------:R-:W-:Y:S04]  /*0b90*/  STG.E desc[UR4][R18.64+0x8], RZ ;  /* 0x000008ff12007986 */ /* 0x000fe8000c101904 */
[----:B------:R-:W3:Y:S01]  /*0ba0*/  LDG.E R25, desc[UR4][R20.64+0xc] ;  /* 0x00000c0414197981 */ /* 0x000ee2000c1e1900 */
[----:B------:R-:W-:-:S03]  /*0bb0*/  IADD3 R27, PT, PT, R9, 0x5, RZ ;  /* 0x00000005091b7810 */ /* 0x000fc60007ffe0ff */
[----:B------:R4:W-:Y:S01]  /*0bc0*/  STG.E desc[UR4][R18.64+0xc], RZ ;  /* 0x00000cff12007986 */ /* 0x0009e2000c101904 */
[----:B--2---:R-:W-:-:S04]  /*0bd0*/  IADD3 R23, PT, PT, R24, R23, R22 ;  /* 0x0000001718177210 */ /* 0x004fc80007ffe016 */
[----:B---3--:R-:W-:Y:S01]  /*0be0*/  IADD3 R26, PT, PT, R25, R26, R23 ;  /* 0x0000001a191a7210 */ /* 0x008fe20007ffe017 */
[----:B------:R-:W-:-:S04]  /*0bf0*/  IMAD.WIDE R24, R27, 0x4, R16 ;  /* 0x000000041b187825 */ /* 0x000fc800078e0210 */
[----:B------:R-:W-:Y:S02]  /*0c00*/  IMAD.WIDE R22, R27, 0x4, R14 ;  /* 0x000000041b167825 */ /* 0x000fe400078e020e */
[----:B------:R-:W2:Y:S04]  /*0c10*/  LDG.E R27, desc[UR4][R24.64] ;  /* 0x00000004181b7981 */ /* 0x000ea8000c1e1900 */
[----:B------:R-:W-:Y:S04]  /*0c20*/  STG.E desc[UR4][R22.64], RZ ;  /* 0x000000ff16007986 */ /* 0x000fe8000c101904 */
[----:B------:R-:W2:Y:S04]  /*0c30*/  LDG.E R28, desc[UR4][R24.64+0x4] ;  /* 0x00000404181c7981 */ /* 0x000ea8000c1e1900 */
[----:B------:R-:W-:Y:S04]  /*0c40*/  STG.E desc[UR4][R22.64+0x4], RZ ;  /* 0x000004ff16007986 */ /* 0x000fe8000c101904 */
[----:B------:R-:W3:Y:S04]  /*0c50*/  LDG.E R21, desc[UR4][R24.64+0x8] ;  /* 0x0000080418157981 */ /* 0x000ee8000c1e1900 */
[----:B------:R-:W-:Y:S04]  /*0c60*/  STG.E desc[UR4][R22.64+0x8], RZ ;  /* 0x000008ff16007986 */ /* 0x000fe8000c101904 */
[----:B------:R-:W3:Y:S01]  /*0c70*/  LDG.E R20, desc[UR4][R24.64+0xc] ;  /* 0x00000c0418147981 */ /* 0x000ee2000c1e1900 */
[----:B------:R-:W-:-:S04]  /*0c80*/  VIADD R29, R9, 0x9 ;  /* 0x00000009091d7836 */ /* 0x000fc80000000000 */
[----:B----4-:R-:W-:Y:S01]  /*0c90*/  IMAD.WIDE R18, R29, 0x4, R14 ;  /* 0x000000041d127825 */ /* 0x010fe200078e020e */
[----:B------:R4:W-:Y:S01]  /*0ca0*/  STG.E desc[UR4][R22.64+0xc], RZ ;  /* 0x00000cff16007986 */ /* 0x0009e2000c101904 */
[----:B--2---:R-:W-:Y:S02]  /*0cb0*/  IADD3 R26, PT, PT, R28, R27, R26 ;  /* 0x0000001b1c1a7210 */ /* 0x004fe40007ffe01a */
[----:B------:R-:W-:-:S04]  /*0cc0*/  VIADD R27, R9, 0xd ;  /* 0x0000000d091b7836 */ /* 0x000fc80000000000 */
[----:B------:R-:W-:Y:S01]  /*0cd0*/  IMAD.WIDE R14, R27, 0x4, R14 ;  /* 0x000000041b0e7825 */ /* 0x000fe200078e020e */
[----:B---3--:R-:W-:-:S03]  /*0ce0*/  IADD3 R26, PT, PT, R20, R21, R26 ;  /* 0x00000015141a7210 */ /* 0x008fc60007ffe01a */
        /* <DEDUP_REMOVED lines=8> */
[----:B------:R-:W3:Y:S04]  /*0d70*/  LDG.E R28, desc[UR4][R20.64+0xc] ;  /* 0x00000c04141c7981 */ /* 0x000ee8000c1e1900 */
[----:B------:R5:W-:Y:S04]  /*0d80*/  STG.E desc[UR4][R18.64+0xc], RZ ;  /* 0x00000cff12007986 */ /* 0x000be8000c101904 */
[----:B------:R-:W3:Y:S04]  /*0d90*/  LDG.E R29, desc[UR4][R16.64] ;  /* 0x00000004101d7981 */ /* 0x000ee8000c1e1900 */
[----:B------:R0:W-:Y:S04]  /*0da0*/  STG.E desc[UR4][R14.64], RZ ;  /* 0x000000ff0e007986 */ /* 0x0001e8000c101904 */
[----:B----4-:R-:W4:Y:S04]  /*0db0*/  LDG.E R22, desc[UR4][R16.64+0x4] ;  /* 0x0000040410167981 */ /* 0x010f28000c1e1900 */
[----:B------:R0:W-:Y:S04]  /*0dc0*/  STG.E desc[UR4][R14.64+0x4], RZ ;  /* 0x000004ff0e007986 */ /* 0x0001e8000c101904 */
[----:B------:R-:W4:Y:S04]  /*0dd0*/  LDG.E R23, desc[UR4][R16.64+0x8] ;  /* 0x0000080410177981 */ /* 0x000f28000c1e1900 */
[----:B------:R0:W-:Y:S04]  /*0de0*/  STG.E desc[UR4][R14.64+0x8], RZ ;  /* 0x000008ff0e007986 */ /* 0x0001e8000c101904 */
[----:B-----5:R-:W5:Y:S01]  /*0df0*/  LDG.E R18, desc[UR4][R16.64+0xc] ;  /* 0x00000c0410127981 */ /* 0x020f62000c1e1900 */
[----:B------:R-:W-:-:S03]  /*0e00*/  IADD3 R8, PT, PT, R8, 0x10, RZ ;  /* 0x0000001008087810 */ /* 0x000fc60007ffe0ff */
[----:B------:R0:W-:Y:S01]  /*0e10*/  STG.E desc[UR4][R14.64+0xc], RZ ;  /* 0x00000cff0e007986 */ /* 0x0001e2000c101904 */
[----:B------:R-:W-:Y:S01]  /*0e20*/  ISETP.GE.AND P1, PT, R8, -0xc, PT ;  /* 0xfffffff40800780c */ /* 0x000fe20003f26270 */
[----:B------:R-:W-:Y:S02]  /*0e30*/  VIADD R4, R4, 0x10 ;  /* 0x0000001004047836 */ /* 0x000fe40000000000 */
[----:B------:R-:W-:Y:S01]  /*0e40*/  VIADD R9, R9, 0x10 ;  /* 0x0000001009097836 */ /* 0x000fe20000000000 */
[----:B--2---:R-:W-:-:S04]  /*0e50*/  IADD3 R25, PT, PT, R25, R27, R26 ;  /* 0x0000001b19197210 */ /* 0x004fc80007ffe01a */
[----:B---3--:R-:W-:-:S04]  /*0e60*/  IADD3 R24, PT, PT, R28, R24, R25 ;  /* 0x000000181c187210 */ /* 0x008fc80007ffe019 */
[----:B----4-:R-:W-:-:S04]  /*0e70*/  IADD3 R22, PT, PT, R22, R29, R24 ;  /* 0x0000001d16167210 */ /* 0x010fc80007ffe018 */
[----:B-----5:R-:W-:Y:S01]  /*0e80*/  IADD3 R22, PT, PT, R18, R23, R22 ;  /* 0x0000001712167210 */ /* 0x020fe20007ffe016 */
[----:B0-----:R-:W-:Y:S06]  /*0e90*/  @!P1 BRA `(.L_x_20) ;  /* 0xfffffffc00149947 */ /* 0x001fec000383ffff */
.L_x_19:
[----:B------:R-:W-:Y:S05]  /*0ea0*/  BSYNC.RECONVERGENT B4 ;  /* 0x0000000000047941 */ /* 0x000fea0003800200 */
.L_x_18:
[----:B------:R-:W-:Y:S01]  /*0eb0*/  IADD3 R14, PT, PT, -R8, RZ, RZ ;  /* 0x000000ff080e7210 */ /* 0x000fe20007ffe1ff */
[----:B------:R-:W-:Y:S03]  /*0ec0*/  BSSY.RECONVERGENT B4, `(.L_x_21) ;  /* 0x0000023000047945 */ /* 0x000fe60003800200 */
[----:B------:R-:W-:-:S13]  /*0ed0*/  ISETP.GT.AND P1, PT, R14, 0x4, PT ;  /* 0x000000040e00780c */ /* 0x000fda0003f24270 */
[----:B------:R-:W-:Y:S05]  /*0ee0*/  @!P1 BRA `(.L_x_22) ;  /* 0x0000000000809947 */ /* 0x000fea0003800000 */
[----:B------:R-:W2:Y:S01]  /*0ef0*/  LDC.64 R20, c[0x0][0x380] ;  /* 0x0000e000ff147b82 */ /* 0x000ea20000000a00 */
[C---:B------:R-:W-:Y:S02]  /*0f00*/  VIADD R19, R9.reuse, 0x1 ;  /* 0x0000000109137836 */ /* 0x040fe40000000000 */
[----:B------:R-:W-:-:S05]  /*0f10*/  VIADD R23, R9, 0x5 ;  /* 0x0000000509177836 */ /* 0x000fca0000000000 */
[----:B------:R-:W3:Y:S01]  /*0f20*/  LDC.64 R14, c[0x0][0x388] ;  /* 0x0000e200ff0e7b82 */ /* 0x000ee20000000a00 */
[----:B--2---:R-:W-:-:S04]  /*0f30*/  IMAD.WIDE R16, R19, 0x4, R20 ;  /* 0x0000000413107825 */ /* 0x004fc800078e0214 */
[----:B------:R-:W-:Y:S01]  /*0f40*/  IMAD.WIDE R20, R23, 0x4, R20 ;  /* 0x0000000417147825 */ /* 0x000fe200078e0214 */
[----:B------:R-:W2:Y:S03]  /*0f50*/  LDG.E R24, desc[UR4][R16.64] ;  /* 0x0000000410187981 */ /* 0x000ea6000c1e1900 */
[----:B---3--:R-:W-:-:S04]  /*0f60*/  IMAD.WIDE R18, R19, 0x4, R14 ;  /* 0x0000000413127825 */ /* 0x008fc800078e020e */
[----:B------:R-:W-:Y:S01]  /*0f70*/  IMAD.WIDE R14, R23, 0x4, R14 ;  /* 0x00000004170e7825 */ /* 0x000fe200078e020e */
[----:B------:R3:W-:Y:S04]  /*0f80*/  STG.E desc[UR4][R18.64], RZ ;  /* 0x000000ff12007986 */ /* 0x0007e8000c101904 */
[----:B------:R-:W2:Y:S04]  /*0f90*/  LDG.E R25, desc[UR4][R16.64+0x4] ;  /* 0x0000040410197981 */ /* 0x000ea8000c1e1900 */
[----:B------:R3:W-:Y:S04]  /*0fa0*/  STG.E desc[UR4][R18.64+0x4], RZ ;  /* 0x000004ff12007986 */ /* 0x0007e8000c101904 */
[----:B------:R-:W4:Y:S04]  /*0fb0*/  LDG.E R23, desc[UR4][R16.64+0x8] ;  /* 0x0000080410177981 */ /* 0x000f28000c1e1900 */
[----:B------:R3:W-:Y:S04]  /*0fc0*/  STG.E desc[UR4][R18.64+0x8], RZ ;  /* 0x000008ff12007986 */ /* 0x0007e8000c101904 */
[----:B------:R-:W4:Y:S04]  /*0fd0*/  LDG.E R26, desc[UR4][R16.64+0xc] ;  /* 0x00000c04101a7981 */ /* 0x000f28000c1e1900 */
[----:B------:R3:W-:Y:S04]  /*0fe0*/  STG.E desc[UR4][R18.64+0xc], RZ ;  /* 0x00000cff12007986 */ /* 0x0007e8000c101904 */
[----:B------:R-:W5:Y:S04]  /*0ff0*/  LDG.E R28, desc[UR4][R20.64] ;  /* 0x00000004141c7981 */ /* 0x000f68000c1e1900 */
[----:B------:R3:W-:Y:S04]  /*1000*/  STG.E desc[UR4][R14.64], RZ ;  /* 0x000000ff0e007986 */ /* 0x0007e8000c101904 */
[----:B------:R-:W5:Y:S04]  /*1010*/  LDG.E R27, desc[UR4][R20.64+0x4] ;  /* 0x00000404141b7981 */ /* 0x000f68000c1e1900 */
[----:B------:R3:W-:Y:S04]  /*1020*/  STG.E desc[UR4][R14.64+0x4], RZ ;  /* 0x000004ff0e007986 */ /* 0x0007e8000c101904 */
[----:B------:R-:W3:Y:S04]  /*1030*/  LDG.E R29, desc[UR4][R20.64+0x8] ;  /* 0x00000804141d7981 */ /* 0x000ee8000c1e1900 */
[----:B------:R0:W-:Y:S04]  /*1040*/  STG.E desc[UR4][R14.64+0x8], RZ ;  /* 0x000008ff0e007986 */ /* 0x0001e8000c101904 */
[----:B------:R-:W3:Y:S04]  /*1050*/  LDG.E R16, desc[UR4][R20.64+0xc] ;  /* 0x00000c0414107981 */ /* 0x000ee8000c1e1900 */
[----:B------:R0:W-:Y:S01]  /*1060*/  STG.E desc[UR4][R14.64+0xc], RZ ;  /* 0x00000cff0e007986 */ /* 0x0001e2000c101904 */
[----:B------:R-:W-:Y:S01]  /*1070*/  PLOP3.LUT P0, PT, PT, PT, PT, 0x8, 0x80 ;  /* 0x000000000080781c */ /* 0x000fe20003f0e170 */
[----:B------:R-:W-:Y:S01]  /*1080*/  VIADD R8, R8, 0x8 ;  /* 0x0000000808087836 */ /* 0x000fe20000000000 */
[----:B------:R-:W-:Y:S01]  /*1090*/  IADD3 R4, PT, PT, R4, 0x8, RZ ;  /* 0x0000000804047810 */ /* 0x000fe20007ffe0ff */
[----:B------:R-:W-:Y:S01]  /*10a0*/  VIADD R9, R9, 0x8 ;  /* 0x0000000809097836 */ /* 0x000fe20000000000 */
[----:B--2---:R-:W-:-:S04]  /*10b0*/  IADD3 R24, PT, PT, R25, R24, R22 ;  /* 0x0000001819187210 */ /* 0x004fc80007ffe016 */
[----:B----4-:R-:W-:-:S04]  /*10c0*/  IADD3 R23, PT, PT, R26, R23, R24 ;  /* 0x000000171a177210 */ /* 0x010fc80007ffe018 */
[----:B-----5:R-:W-:-:S04]  /*10d0*/  IADD3 R23, PT, PT, R27, R28, R23 ;  /* 0x0000001c1b177210 */ /* 0x020fc80007ffe017 */
[----:B0--3--:R-:W-:-:S07]  /*10e0*/  IADD3 R22, PT, PT, R16, R29, R23 ;  /* 0x0000001d10167210 */ /* 0x009fce0007ffe017 */
.L_x_22:
[----:B------:R-:W-:Y:S05]  /*10f0*/  BSYNC.RECONVERGENT B4 ;  /* 0x0000000000047941 */ /* 0x000fea0003800200 */
.L_x_21:
[----:B------:R-:W-:-:S13]  /*1100*/  ISETP.NE.OR P0, PT, R8, RZ, P0 ;  /* 0x000000ff0800720c */ /* 0x000fda0000705670 */
[----:B------:R-:W-:Y:S05]  /*1110*/  @!P0 BREAK.RELIABLE B0 ;  /* 0x0000000000008942 */ /* 0x000fea0003800100 */
[----:B------:R-:W-:Y:S05]  /*1120*/  @!P0 BRA `(.L_x_23) ;  /* 0x00000000004c8947 */ /* 0x000fea0003800000 */
.L_x_17:
[----:B------:R-:W-:Y:S05]  /*1130*/  BSYNC.RELIABLE B0 ;  /* 0x0000000000007941 */ /* 0x000fea0003800100 */
.L_x_16:
[----:B------:R-:W-:-:S05]  /*1140*/  IADD3 R15, PT, PT, R9, 0x1, RZ ;  /* 0x00000001090f7810 */ /* 0x000fca0007ffe0ff */
[----:B-1----:R-:W-:-:S04]  /*1150*/  IMAD.WIDE R16, R15, 0x4, R10 ;  /* 0x000000040f107825 */ /* 0x002fc800078e020a */
[----:B0-----:R-:W-:Y:S01]  /*1160*/  IMAD.WIDE R14, R15, 0x4, R12 ;  /* 0x000000040f0e7825 */ /* 0x001fe200078e020c */
[----:B------:R-:W2:Y:S04]  /*1170*/  LDG.E R19, desc[UR4][R16.64] ;  /* 0x0000000410137981 */ /* 0x000ea8000c1e1900 */
[----:B------:R3:W-:Y:S04]  /*1180*/  STG.E desc[UR4][R14.64], RZ ;  /* 0x000000ff0e007986 */ /* 0x0007e8000c101904 */
[----:B------:R-:W2:Y:S04]  /*1190*/  LDG.E R18, desc[UR4][R16.64+0x4] ;  /* 0x0000040410127981 */ /* 0x000ea8000c1e1900 */
[----:B------:R3:W-:Y:S04]  /*11a0*/  STG.E desc[UR4][R14.64+0x4], RZ ;  /* 0x000004ff0e007986 */ /* 0x0007e8000c101904 */
[----:B------:R-:W4:Y:S04]  /*11b0*/  LDG.E R21, desc[UR4][R16.64+0x8] ;  /* 0x0000080410157981 */ /* 0x000f28000c1e1900 */
[----:B------:R3:W-:Y:S04]  /*11c0*/  STG.E desc[UR4][R14.64+0x8], RZ ;  /* 0x000008ff0e007986 */ /* 0x0007e8000c101904 */
[----:B------:R-:W4:Y:S01]  /*11d0*/  LDG.E R20, desc[UR4][R16.64+0xc] ;  /* 0x00000c0410147981 */ /* 0x000f22000c1e1900 */
[----:B------:R-:W-:Y:S01]  /*11e0*/  VIADD R8, R8, 0x4 ;  /* 0x0000000408087836 */ /* 0x000fe20000000000 */
[----:B------:R-:W-:Y:S01]  /*11f0*/  IADD3 R9, PT, PT, R9, 0x4, RZ ;  /* 0x0000000409097810 */ /* 0x000fe20007ffe0ff */
[----:B------:R-:W-:Y:S01]  /*1200*/  VIADD R4, R4, 0x4 ;  /* 0x0000000404047836 */ /* 0x000fe20000000000 */
[----:B------:R3:W-:Y:S02]  /*1210*/  STG.E desc[UR4][R14.64+0xc], RZ ;  /* 0x00000cff0e007986 */ /* 0x0007e4000c101904 */
[----:B------:R-:W-:-:S02]  /*1220*/  ISETP.NE.AND P0, PT, R8, RZ, PT ;  /* 0x000000ff0800720c */ /* 0x000fc40003f05270 */
[----:B--2---:R-:W-:-:S04]  /*1230*/  IADD3 R18, PT, PT, R18, R19, R22 ;  /* 0x0000001312127210 */ /* 0x004fc80007ffe016 */
[----:B----4-:R-:W-:-:S07]  /*1240*/  IADD3 R22, PT, PT, R20, R21, R18 ;  /* 0x0000001514167210 */ /* 0x010fce0007ffe012 */
[----:B---3--:R-:W-:Y:S05]  /*1250*/  @P0 BRA `(.L_x_16) ;  /* 0xfffffffc00b80947 */ /* 0x008fea000383ffff */
.L_x_23:
[----:B------:R-:W-:Y:S05]  /*1260*/  BSYNC.RECONVERGENT B1 ;  /* 0x0000000000017941 */ /* 0x000fea0003800200 */
.L_x_15:
[----:B0-----:R-:W-:-:S07]  /*1270*/  VIADD R13, R4, 0x1 ;  /* 0x00000001040d7836 */ /* 0x001fce0000000000 */
.L_x_14:
[----:B------:R-:W-:Y:S05]  /*1280*/  BSYNC.RECONVERGENT B2 ;  /* 0x0000000000027941 */ /* 0x000fea0003800200 */
.L_x_13:
[----:B------:R-:W-:-:S13]  /*1290*/  LOP3.LUT P0, RZ, R7, 0x3, RZ, 0xc0, !PT ;  /* 0x0000000307ff7812 */ /* 0x000fda000780c0ff */
[----:B------:R-:W-:Y:S05]  /*12a0*/  @!P0 BRA `(.L_x_12) ;  /* 0x0000000000408947 */ /* 0x000fea0003800000 */
[----:B-1----:R-:W0:Y:S01]  /*12b0*/  LDC.64 R10, c[0x0][0x380] ;  /* 0x0000e000ff0a7b82 */ /* 0x002e220000000a00 */
[----:B------:R-:W-:Y:S01]  /*12c0*/  IMAD.IADD R5, R6, 0x1, R5 ;  /* 0x0000000106057824 */ /* 0x000fe200078e0205 */
[----:B------:R-:W-:-:S04]  /*12d0*/  LEA R0, R0, R13, 0x7 ;  /* 0x0000000d00007211 */ /* 0x000fc800078e38ff */
[----:B------:R-:W-:Y:S01]  /*12e0*/  LOP3.LUT R5, R5, 0x3, RZ, 0xc0, !PT ;  /* 0x0000000305057812 */ /* 0x000fe200078ec0ff */
[----:B------:R-:W-:Y:S01]  /*12f0*/  IMAD.IADD R3, R3, 0x1, R0 ;  /* 0x0000000103037824 */ /* 0x000fe200078e0200 */
[----:B------:R-:W1:Y:S03]  /*1300*/  LDC.64 R8, c[0x0][0x388] ;  /* 0x0000e200ff087b82 */ /* 0x000e660000000a00 */
[----:B------:R-:W-:-:S07]  /*1310*/  IMAD.MOV R0, RZ, RZ, -R5 ;  /* 0x000000ffff007224 */ /* 0x000fce00078e0a05 */
.L_x_24:
[----:B0-----:R-:W-:-:S06]  /*1320*/  IMAD.WIDE R6, R3, 0x4, R10 ;  /* 0x0000000403067825 */ /* 0x001fcc00078e020a */
[----:B------:R-:W2:Y:S01]  /*1330*/  LDG.E R7, desc[UR4][R6.64] ;  /* 0x0000000406077981 */ /* 0x000ea2000c1e1900 */
[C---:B-1----:R-:W-:Y:S01]  /*1340*/  IMAD.WIDE R4, R3.reuse, 0x4, R8 ;  /* 0x0000000403047825 */ /* 0x042fe200078e0208 */
[----:B------:R-:W-:Y:S02]  /*1350*/  IADD3 R0, PT, PT, R0, 0x1, RZ ;  /* 0x0000000100007810 */ /* 0x000fe40007ffe0ff */
[----:B------:R-:W-:Y:S02]  /*1360*/  IADD3 R3, PT, PT, R3, 0x1, RZ ;  /* 0x0000000103037810 */ /* 0x000fe40007ffe0ff */
[----:B------:R3:W-:Y:S01]  /*1370*/  STG.E desc[UR4][R4.64], RZ ;  /* 0x000000ff04007986 */ /* 0x0007e2000c101904 */
[----:B------:R-:W-:Y:S01]  /*1380*/  ISETP.NE.AND P0, PT, R0, RZ, PT ;  /* 0x000000ff0000720c */ /* 0x000fe20003f05270 */
[----:B--2---:R-:W-:-:S12]  /*1390*/  IMAD.IADD R22, R7, 0x1, R22 ;  /* 0x0000000107167824 */ /* 0x004fd800078e0216 */
[----:B---3--:R-:W-:Y:S05]  /*13a0*/  @P0 BRA `(.L_x_24) ;  /* 0xfffffffc00dc0947 */ /* 0x008fea000383ffff */
.L_x_12:
[----:B------:R-:W-:Y:S05]  /*13b0*/  BSYNC.RECONVERGENT B3 ;  /* 0x0000000000037941 */ /* 0x000fea0003800200 */
.L_x_11:
[----:B------:R-:W-:Y:S05]  /*13c0*/  WARPSYNC.ALL ;  /* 0x0000000000007948 */ /* 0x000fea0003800000 */
[----:B------:R-:W0:Y:S02]  /*13d0*/  LDC.64 R4, c[0x0][0x388] ;  /* 0x0000e200ff047b82 */ /* 0x000e240000000a00 */
[----:B0-----:R-:W-:-:S05]  /*13e0*/  IMAD.WIDE R2, R2, 0x4, R4 ;  /* 0x0000000402027825 */ /* 0x001fca00078e0204 */
[----:B------:R-:W-:Y:S01]  /*13f0*/  STG.E desc[UR4][R2.64], R22 ;  /* 0x0000001602007986 */ /* 0x000fe2000c101904 */
[----:B------:R-:W-:Y:S05]  /*1400*/  EXIT ;  /* 0x000000000000794d */ /* 0x000fea0003800000 */
.L_x_25:
[----:B------:R-:W-:-:S00]  /*1410*/  BRA `(.L_x_25) ;  /* 0xfffffffc00fc7947 */ /* 0x000fc0000383ffff */
[----:B------:R-:W-:-:S00]  /*1420*/  NOP ;  /* 0x0000000000007918 */ /* 0x000fc00000000000 */
        /* <DEDUP_REMOVED lines=13> */
.L_x_39:


//--------------------- .text._Z7ScatterPiS_      --------------------------
	.section	.text._Z7ScatterPiS_,"ax",@progbits
	.align	128
        .global         _Z7ScatterPiS_
        .type           _Z7ScatterPiS_,@function
        .size           _Z7ScatterPiS_,(.L_x_40 - _Z7ScatterPiS_)
        .other          _Z7ScatterPiS_,@"STO_CUDA_ENTRY STV_DEFAULT"
_Z7ScatterPiS_:
.text._Z7ScatterPiS_:
[----:B------:R-:W-:Y:S01]  /*0000*/  LDC R1, c[0x0][0x37c] ;  /* 0x0000df00ff017b82 */ /* 0x000fe20000000800 */
[----:B------:R-:W0:Y:S01]  /*0010*/  S2R R0, SR_CTAID.Y ;  /* 0x0000000000007919 */ /* 0x000e220000002600 */
[----:B------:R-:W1:Y:S01]  /*0020*/  LDCU.64 UR6, c[0x0][0x380] ;  /* 0x00007000ff0677ac */ /* 0x000e620008000a00 */
[----:B------:R-:W0:Y:S01]  /*0030*/  S2R R11, SR_TID.Y ;  /* 0x00000000000b7919 */ /* 0x000e220000002200 */
[----:B------:R-:W2:Y:S01]  /*0040*/  LDCU.64 UR4, c[0x0][0x358] ;  /* 0x00006b00ff0477ac */ /* 0x000ea20008000a00 */
[----:B------:R-:W3:Y:S01]  /*0050*/  S2R R10, SR_CTAID.X ;  /* 0x00000000000a7919 */ /* 0x000ee20000002500 */
[----:B------:R-:W3:Y:S01]  /*0060*/  S2R R13, SR_TID.X ;  /* 0x00000000000d7919 */ /* 0x000ee20000002100 */
[----:B-1----:R-:W-:Y:S01]  /*0070*/  MOV R8, UR6 ;  /* 0x0000000600087c02 */ /* 0x002fe20008000f00 */
[----:B------:R-:W-:Y:S02]  /*0080*/  IMAD.U32 R9, RZ, RZ, UR7 ;  /* 0x00000007ff097e24 */ /* 0x000fe4000f8e00ff */
[----:B0-----:R-:W-:-:S02]  /*0090*/  IMAD R14, R0, 0x8, R11 ;  /* 0x00000008000e7824 */ /* 0x001fc400078e020b */
[----:B---3--:R-:W-:-:S05]  /*00a0*/  IMAD R15, R10, 0x8, R13 ;  /* 0x000000080a0f7824 */ /* 0x008fca00078e020d */
[----:B------:R-:W-:-:S05]  /*00b0*/  LEA R15, R14, R15, 0x4 ;  /* 0x0000000f0e0f7211 */ /* 0x000fca00078e20ff */
[----:B------:R-:W-:-:S05]  /*00c0*/  IMAD.WIDE R2, R15, 0x4, R8 ;  /* 0x000000040f027825 */ /* 0x000fca00078e0208 */
[----:B--2---:R-:W2:Y:S01]  /*00d0*/  LDG.E R12, desc[UR4][R2.64] ;  /* 0x00000004020c7981 */ /* 0x004ea2000c1e1900 */
[----:B------:R-:W-:Y:S01]  /*00e0*/  BSSY.RECONVERGENT B0, `(.L_x_26) ;  /* 0x0000044000007945 */ /* 0x000fe20003800200 */
[----:B--2---:R-:W-:-:S13]  /*00f0*/  ISETP.NE.AND P0, PT, R12, 0xb, PT ;  /* 0x0000000b0c00780c */ /* 0x004fda0003f05270 */
[----:B------:R-:W-:Y:S05]  /*0100*/  @P0 BRA `(.L_x_27) ;  /* 0x0000000400040947 */ /* 0x000fea0003800000 */
[C---:B------:R-:W-:Y:S01]  /*0110*/  ISETP.GE.U32.AND P2, PT, R14.reuse, 0x3, PT ;  /* 0x000000030e00780c */ /* 0x040fe20003f46070 */
[C---:B------:R-:W-:Y:S01]  /*0120*/  VIADD R5, R14.reuse, 0x1 ;  /* 0x000000010e057836 */ /* 0x040fe20000000000 */
[----:B------:R-:W-:Y:S01]  /*0130*/  BSSY.RECONVERGENT B1, `(.L_x_28) ;  /* 0x000001f000017945 */ /* 0x000fe20003800200 */
[----:B------:R-:W-:Y:S01]  /*0140*/  HFMA2 R17, -RZ, RZ, 0, 0 ;  /* 0x00000000ff117431 */ /* 0x000fe200000001ff */
[----:B------:R-:W-:Y:S02]  /*0150*/  ISETP.GT.U32.AND P0, PT, R14, 0xf, PT ;  /* 0x0000000f0e00780c */ /* 0x000fe40003f04070 */
[----:B------:R-:W-:-:S04]  /*0160*/  LOP3.LUT R16, R5, 0x3, RZ, 0xc0, !PT ;  /* 0x0000000305107812 */ /* 0x000fc800078ec0ff */
[----:B------:R-:W-:-:S03]  /*0170*/  ISETP.NE.AND P1, PT, R16, RZ, PT ;  /* 0x000000ff1000720c */ /* 0x000fc60003f25270 */
[----:B------:R-:W-:Y:S10]  /*0180*/  @!P2 BRA `(.L_x_29) ;  /* 0x000000000064a947 */ /* 0x000ff40003800000 */
[----:B------:R-:W0:Y:S01]  /*0190*/  LDC.64 R8, c[0x0][0x380] ;  /* 0x0000e000ff087b82 */ /* 0x000e220000000a00 */
[----:B------:R-:W-:Y:S01]  /*01a0*/  IMAD R4, R0, 0x80, R13 ;  /* 0x0000008000047824 */ /* 0x000fe200078e020d */
[----:B------:R-:W-:-:S04]  /*01b0*/  LOP3.LUT R17, R5, 0x1ffffc, RZ, 0xc0, !PT ;  /* 0x001ffffc05117812 */ /* 0x000fc800078ec0ff */
[----:B------:R-:W-:Y:S01]  /*01c0*/  LEA R5, R11, R4, 0x4 ;  /* 0x000000040b057211 */ /* 0x000fe200078e20ff */
[----:B------:R-:W-:Y:S01]  /*01d0*/  IMAD.MOV R18, RZ, RZ, -R17 ;  /* 0x000000ffff127224 */ /* 0x000fe200078e0a11 */
[----:B------:R-:W1:Y:S02]  /*01e0*/  LDC.64 R2, c[0x0][0x388] ;  /* 0x0000e200ff027b82 */ /* 0x000e640000000a00 */
[----:B------:R-:W-:-:S07]  /*01f0*/  LEA R19, R10, R5, 0x3 ;  /* 0x000000050a137211 */ /* 0x000fce00078e18ff */
.L_x_30:
[----:B0-----:R-:W-:-:S05]  /*0200*/  IMAD.WIDE R4, R19, 0x4, R8 ;  /* 0x0000000413047825 */ /* 0x001fca00078e0208 */
[----:B--2---:R-:W2:Y:S01]  /*0210*/  LDG.E R20, desc[UR4][R4.64] ;  /* 0x0000000404147981 */ /* 0x004ea2000c1e1900 */
[----:B-1----:R-:W-:-:S04]  /*0220*/  IMAD.WIDE R6, R19, 0x4, R2 ;  /* 0x0000000413067825 */ /* 0x002fc800078e0202 */
[----:B--2---:R-:W-:-:S05]  /*0230*/  VIADD R21, R20, 0xb ;  /* 0x0000000b14157836 */ /* 0x004fca0000000000 */
[----:B------:R2:W-:Y:S04]  /*0240*/  STG.E desc[UR4][R6.64], R21 ;  /* 0x0000001506007986 */ /* 0x0005e8000c101904 */
[----:B------:R-:W3:Y:S02]  /*0250*/  LDG.E R20, desc[UR4][R4.64+-0x40] ;  /* 0xffffc00404147981 */ /* 0x000ee4000c1e1900 */
[----:B---3--:R-:W-:-:S05]  /*0260*/  IADD3 R23, PT, PT, R20, 0xb, RZ ;  /* 0x0000000b14177810 */ /* 0x008fca0007ffe0ff */
[----:B------:R2:W-:Y:S04]  /*0270*/  STG.E desc[UR4][R6.64+-0x40], R23 ;  /* 0xffffc01706007986 */ /* 0x0005e8000c101904 */
[----:B------:R-:W3:Y:S02]  /*0280*/  LDG.E R20, desc[UR4][R4.64+-0x80] ;  /* 0xffff800404147981 */ /* 0x000ee4000c1e1900 */
[----:B---3--:R-:W-:-:S05]  /*0290*/  VIADD R25, R20, 0xb ;  /* 0x0000000b14197836 */ /* 0x008fca0000000000 */
[----:B------:R2:W-:Y:S04]  /*02a0*/  STG.E desc[UR4][R6.64+-0x80], R25 ;  /* 0xffff801906007986 */ /* 0x0005e8000c101904 */
[----:B------:R-:W3:Y:S01]  /*02b0*/  LDG.E R20, desc[UR4][R4.64+-0xc0] ;  /* 0xffff400404147981 */ /* 0x000ee2000c1e1900 */
[----:B------:R-:W-:Y:S01]  /*02c0*/  VIADD R18, R18, 0x4 ;  /* 0x0000000412127836 */ /* 0x000fe20000000000 */
[----:B------:R-:W-:-:S04]  /*02d0*/  IADD3 R19, PT, PT, R19, -0x40, RZ ;  /* 0xffffffc013137810 */ /* 0x000fc80007ffe0ff */
[----:B------:R-:W-:Y:S02]  /*02e0*/  ISETP.NE.AND P2, PT, R18, RZ, PT ;  /* 0x000000ff1200720c */ /* 0x000fe40003f45270 */
[----:B---3--:R-:W-:-:S05]  /*02f0*/  IADD3 R27, PT, PT, R20, 0xb, RZ ;  /* 0x0000000b141b7810 */ /* 0x008fca0007ffe0ff */
[----:B------:R2:W-:Y:S06]  /*0300*/  STG.E desc[UR4][R6.64+-0xc0], R27 ;  /* 0xffff401b06007986 */ /* 0x0005ec000c101904 */
[----:B------:R-:W-:Y:S05]  /*0310*/  @P2 BRA `(.L_x_30) ;  /* 0xfffffffc00b82947 */ /* 0x000fea000383ffff */
.L_x_29:
[----:B------:R-:W-:Y:S05]  /*0320*/  BSYNC.RECONVERGENT B1 ;  /* 0x0000000000017941 */ /* 0x000fea0003800200 */
.L_x_28:
[----:B------:R-:W-:Y:S04]  /*0330*/  BSSY.RECONVERGENT B1, `(.L_x_31) ;  /* 0x0000010000017945 */ /* 0x000fe80003800200 */
[----:B------:R-:W-:Y:S05]  /*0340*/  @!P1 BRA `(.L_x_32) ;  /* 0x0000000000389947 */ /* 0x000fea0003800000 */
[----:B------:R-:W0:Y:S01]  /*0350*/  LDC.64 R2, c[0x0][0x388] ;  /* 0x0000e200ff027b82 */ /* 0x000e220000000a00 */
[----:B------:R-:W-:Y:S02]  /*0360*/  IMAD.IADD R4, R14, 0x1, -R17 ;  /* 0x000000010e047824 */ /* 0x000fe400078e0a11 */
[----:B------:R-:W-:-:S03]  /*0370*/  IMAD.MOV R16, RZ, RZ, -R16 ;  /* 0x000000ffff107224 */ /* 0x000fc600078e0a10 */
[----:B------:R-:W-:-:S04]  /*0380*/  LEA R5, R4, R13, 0x4 ;  /* 0x0000000d04057211 */ /* 0x000fc800078e20ff */
[----:B------:R-:W-:-:S07]  /*0390*/  LEA R17, R10, R5, 0x3 ;  /* 0x000000050a117211 */ /* 0x000fce00078e18ff */
.L_x_33:
[----:B------:R-:W-:-:S06]  /*03a0*/  IMAD.WIDE R4, R17, 0x4, R8 ;  /* 0x0000000411047825 */ /* 0x000fcc00078e0208 */
[----:B------:R-:W3:Y:S01]  /*03b0*/  LDG.E R4, desc[UR4][R4.64] ;  /* 0x0000000404047981 */ /* 0x000ee2000c1e1900 */
[----:B012---:R-:W-:Y:S01]  /*03c0*/  IMAD.WIDE R6, R17, 0x4, R2 ;  /* 0x0000000411067825 */ /* 0x007fe200078e0202 */
[----:B------:R-:W-:-:S03]  /*03d0*/  IADD3 R16, PT, PT, R16, 0x1, RZ ;  /* 0x0000000110107810 */ /* 0x000fc60007ffe0ff */
[----:B------:R-:W-:Y:S01]  /*03e0*/  VIADD R17, R17, 0xfffffff0 ;  /* 0xfffffff011117836 */ /* 0x000fe20000000000 */
[----:B------:R-:W-:Y:S01]  /*03f0*/  ISETP.NE.AND P1, PT, R16, RZ, PT ;  /* 0x000000ff1000720c */ /* 0x000fe20003f25270 */
[----:B---3--:R-:W-:-:S05]  /*0400*/  VIADD R19, R4, 0xb ;  /* 0x0000000b04137836 */ /* 0x008fca0000000000 */
[----:B------:R1:W-:Y:S07]  /*0410*/  STG.E desc[UR4][R6.64], R19 ;  /* 0x0000001306007986 */ /* 0x0003ee000c101904 */
[----:B------:R-:W-:Y:S05]  /*0420*/  @P1 BRA `(.L_x_33) ;  /* 0xfffffffc00dc1947 */ /* 0x000fea000383ffff */
.L_x_32:
[----:B------:R-:W-:Y:S05]  /*0430*/  BSYNC.RECONVERGENT B1 ;  /* 0x0000000000017941 */ /* 0x000fea0003800200 */
.L_x_31:
[----:B------:R-:W-:Y:S05]  /*0440*/  @P0 BRA `(.L_x_27) ;  /* 0x0000000000340947 */ /* 0x000fea0003800000 */
[----:B------:R-:W0:Y:S01]  /*0450*/  LDC.64 R2, c[0x0][0x388] ;  /* 0x0000e200ff027b82 */ /* 0x000e220000000a00 */
[----:B------:R-:W-:-:S05]  /*0460*/  LEA R0, R0, R13, 0x7 ;  /* 0x0000000d00007211 */ /* 0x000fca00078e38ff */
[----:B------:R-:W-:-:S05]  /*0470*/  IMAD R11, R11, 0x10, R0 ;  /* 0x000000100b0b7824 */ /* 0x000fca00078e0200 */
[----:B------:R-:W-:-:S07]  /*0480*/  LEA R11, R10, R11, 0x3 ;  /* 0x0000000b0a0b7211 */ /* 0x000fce00078e18ff */
.L_x_34:
[----:B------:R-:W-:-:S06]  /*0490*/  IMAD.WIDE R4, R11, 0x4, R8 ;  /* 0x000000040b047825 */ /* 0x000fcc00078e0208 */
[----:B---3--:R-:W3:Y:S01]  /*04a0*/  LDG.E R4, desc[UR4][R4.64] ;  /* 0x0000000404047981 */ /* 0x008ee2000c1e1900 */
[C---:B012---:R-:W-:Y:S01]  /*04b0*/  IMAD.WIDE R6, R11.reuse, 0x4, R2 ;  /* 0x000000040b067825 */ /* 0x047fe200078e0202 */
[----:B------:R-:W-:Y:S02]  /*04c0*/  IADD3 R14, PT, PT, R14, 0x1, RZ ;  /* 0x000000010e0e7810 */ /* 0x000fe40007ffe0ff */
[----:B------:R-:W-:Y:S02]  /*04d0*/  IADD3 R11, PT, PT, R11, 0x10, RZ ;  /* 0x000000100b0b7810 */ /* 0x000fe40007ffe0ff */
[----:B------:R-:W-:Y:S01]  /*04e0*/  ISETP.NE.AND P0, PT, R14, 0x10, PT ;  /* 0x000000100e00780c */ /* 0x000fe20003f05270 */
[----:B---3--:R-:W-:-:S05]  /*04f0*/  VIADD R13, R4, 0xb ;  /* 0x0000000b040d7836 */ /* 0x008fca0000000000 */
[----:B------:R3:W-:Y:S07]  /*0500*/  STG.E desc[UR4][R6.64], R13 ;  /* 0x0000000d06007986 */ /* 0x0007ee000c101904 */
[----:B------:R-:W-:Y:S05]  /*0510*/  @P0 BRA `(.L_x_34) ;  /* 0xfffffffc00dc0947 */ /* 0x000fea000383ffff */
.L_x_27:
[----:B------:R-:W-:Y:S05]  /*0520*/  BSYNC.RECONVERGENT B0 ;  /* 0x0000000000007941 */ /* 0x000fea0003800200 */
.L_x_26:
[----:B------:R-:W0:Y:S02]  /*0530*/  LDC.64 R2, c[0x0][0x388] ;  /* 0x0000e200ff027b82 */ /* 0x000e240000000a00 */
[----:B0-----:R-:W-:-:S05]  /*0540*/  IMAD.WIDE R2, R15, 0x4, R2 ;  /* 0x000000040f027825 */ /* 0x001fca00078e0202 */
[----:B------:R-:W-:Y:S01]  /*0550*/  STG.E desc[UR4][R2.64], R12 ;  /* 0x0000000c02007986 */ /* 0x000fe2000c101904 */
[----:B------:R-:W-:Y:S05]  /*0560*/  EXIT ;  /* 0x000000000000794d */ /* 0x000fea0003800000 */
.L_x_35:
        /* <DEDUP_REMOVED lines=9> */
.L_x_40:


//--------------------- .text._Z7StencilPiS_      --------------------------
	.section	.text._Z7StencilPiS_,"ax",@progbits
	.align	128
        .global         _Z7StencilPiS_
        .type           _Z7StencilPiS_,@function
        .size           _Z7StencilPiS_,(.L_x_41 - _Z7StencilPiS_)
        .other          _Z7StencilPiS_,@"STO_CUDA_ENTRY STV_DEFAULT"
_Z7StencilPiS_:
.text._Z7StencilPiS_:
[----:B------:R-:W-:Y:S01]  /*0000*/  LDC R1, c[0x0][0x37c] ;  /* 0x0000df00ff017b82 */ /* 0x000fe20000000800 */
[----:B------:R-:W0:Y:S07]  /*0010*/  S2R R0, SR_CTAID.X ;  /* 0x0000000000007919 */ /* 0x000e2e0000002500 */
[----:B------:R-:W1:Y:S01]  /*0020*/  LDC.64 R2, c[0x0][0x380] ;  /* 0x0000e000ff027b82 */ /* 0x000e620000000a00 */
[----:B------:R-:W2:Y:S01]  /*0030*/  LDCU.64 UR4, c[0x0][0x358] ;  /* 0x00006b00ff0477ac */ /* 0x000ea20008000a00 */
[----:B------:R-:W0:Y:S01]  /*0040*/  S2R R7, SR_TID.X ;  /* 0x0000000000077919 */ /* 0x000e220000002100 */
[----:B------:R-:W3:Y:S01]  /*0050*/  S2R R4, SR_CTAID.Y ;  /* 0x0000000000047919 */ /* 0x000ee20000002600 */
[----:B------:R-:W3:Y:S01]  /*0060*/  S2R R5, SR_TID.Y ;  /* 0x0000000000057919 */ /* 0x000ee20000002200 */
[----:B0-----:R-:W-:-:S03]  /*0070*/  IMAD R0, R0, 0x8, R7 ;  /* 0x0000000800007824 */ /* 0x001fc600078e0207 */
[----:B------:R-:W0:Y:S01]  /*0080*/  LDC.64 R6, c[0x0][0x388] ;  /* 0x0000e200ff067b82 */ /* 0x000e220000000a00 */
[----:B---3--:R-:W-:-:S05]  /*0090*/  IMAD R5, R4, 0x8, R5 ;  /* 0x0000000804057824 */ /* 0x008fca00078e0205 */
[----:B------:R-:W-:-:S05]  /*00a0*/  LEA R9, R5, R0, 0x4 ;  /* 0x0000000005097211 */ /* 0x000fca00078e20ff */
[----:B-1----:R-:W-:-:S05]  /*00b0*/  IMAD.WIDE R2, R9, 0x4, R2 ;  /* 0x0000000409027825 */ /* 0x002fca00078e0202 */
[----:B--2---:R-:W2:Y:S01]  /*00c0*/  LDG.E R11, desc[UR4][R2.64] ;  /* 0x00000004020b7981 */ /* 0x004ea2000c1e1900 */
[----:B------:R-:W-:Y:S01]  /*00d0*/  BSSY.RECONVERGENT B0, `(.L_x_36) ;  /* 0x0000011000007945 */ /* 0x000fe20003800200 */
[----:B0-----:R-:W-:Y:S01]  /*00e0*/  IMAD.WIDE R6, R9, 0x4, R6 ;  /* 0x0000000409067825 */ /* 0x001fe200078e0206 */
[----:B--2---:R-:W-:-:S13]  /*00f0*/  ISETP.NE.AND P0, PT, R11, 0x9, PT ;  /* 0x000000090b00780c */ /* 0x004fda0003f05270 */
[----:B------:R-:W-:Y:S05]  /*0100*/  @P0 BRA `(.L_x_37) ;  /* 0x0000000000340947 */ /* 0x000fea0003800000 */
[----:B------:R-:W0:Y:S01]  /*0110*/  LDC.64 R4, c[0x0][0x388] ;  /* 0x0000e200ff047b82 */ /* 0x000e220000000a00 */
[----:B------:R-:W-:-:S05]  /*0120*/  IADD3 R9, PT, PT, R9, -0x10, RZ ;  /* 0xfffffff009097810 */ /* 0x000fca0007ffe0ff */
[----:B0-----:R-:W-:-:S05]  /*0130*/  IMAD.WIDE R4, R9, 0x4, R4 ;  /* 0x0000000409047825 */ /* 0x001fca00078e0204 */
[----:B------:R0:W-:Y:S04]  /*0140*/  STG.E desc[UR4][R4.64], RZ ;  /* 0x000000ff04007986 */ /* 0x0001e8000c101904 */
[----:B------:R-:W2:Y:S04]  /*0150*/  LDG.E R0, desc[UR4][R2.64+-0x40] ;  /* 0xffffc00402007981 */ /* 0x000ea8000c1e1900 */
[----:B------:R0:W-:Y:S04]  /*0160*/  STG.E desc[UR4][R4.64+0x80], RZ ;  /* 0x000080ff04007986 */ /* 0x0001e8000c101904 */
[----:B------:R-:W2:Y:S04]  /*0170*/  LDG.E R9, desc[UR4][R2.64+0x40] ;  /* 0x0000400402097981 */ /* 0x000ea8000c1e1900 */
[----:B------:R0:W-:Y:S04]  /*0180*/  STG.E desc[UR4][R4.64+0x3c], RZ ;  /* 0x00003cff04007986 */ /* 0x0001e8000c101904 */
[----:B------:R-:W2:Y:S04]  /*0190*/  LDG.E R8, desc[UR4][R2.64+-0x4] ;  /* 0xfffffc0402087981 */ /* 0x000ea8000c1e1900 */
[----:B------:R0:W-:Y:S04]  /*01a0*/  STG.E desc[UR4][R4.64+0x44], RZ ;  /* 0x000044ff04007986 */ /* 0x0001e8000c101904 */
[----:B------:R-:W3:Y:S01]  /*01b0*/  LDG.E R11, desc[UR4][R2.64+0x4] ;  /* 0x00000404020b7981 */ /* 0x000ee2000c1e1900 */
[----:B--2---:R-:W-:-:S04]  /*01c0*/  IADD3 R0, PT, PT, R8, R0, R9 ;  /* 0x0000000008007210 */ /* 0x004fc80007ffe009 */
[----:B0--3--:R-:W-:-:S07]  /*01d0*/  IADD3 R11, PT, PT, R0, 0x9, R11 ;  /* 0x00000009000b7810 */ /* 0x009fce0007ffe00b */
.L_x_37:
[----:B------:R-:W-:Y:S05]  /*01e0*/  BSYNC.RECONVERGENT B0 ;  /* 0x0000000000007941 */ /* 0x000fea0003800200 */
.L_x_36:
[----:B------:R-:W-:Y:S01]  /*01f0*/  STG.E desc[UR4][R6.64], R11 ;  /* 0x0000000b06007986 */ /* 0x000fe2000c101904 */
[----:B------:R-:W-:Y:S05]  /*0200*/  EXIT ;  /* 0x000000000000794d */ /* 0x000fea0003800000 */
.L_x_38:
        /* <DEDUP_REMOVED lines=15> */
.L_x_41:


//--------------------- .nv.shared.reserved.0     --------------------------
	.section	.nv.shared.reserved.0,"aw",@nobits
	.weak		__nv_reservedSMEM_offset_0_alias
	.size		__nv_reservedSMEM_offset_0_alias, 0, 64
	.other		__nv_reservedSMEM_offset_0_alias,@"STO_CUDA_RESERVED_SHARED STV_DEFAULT"
__nv_reservedSMEM_offset_0_alias:
	.zero		0
	.zero		64


//--------------------- .nv.constant0._Z6GatherPiS_ --------------------------
	.section	.nv.constant0._Z6GatherPiS_,"a",@progbits
	.sectionflags	@""
	.align	4
.nv.constant0._Z6GatherPiS_:
	.zero		912


//--------------------- .nv.constant0._Z7ScatterPiS_ --------------------------
	.section	.nv.constant0._Z7ScatterPiS_,"a",@progbits
	.sectionflags	@""
	.align	4
.nv.constant0._Z7ScatterPiS_:
	.zero		912


//--------------------- .nv.constant0._Z7StencilPiS_ --------------------------
	.section	.nv.constant0._Z7StencilPiS_,"a",@progbits
	.sectionflags	@""
	.align	4
.nv.constant0._Z7StencilPiS_:
	.zero		912


//--------------------- SYMBOLS --------------------------

	.type		.nv.reservedSmem.offset0,@object
	.size		.nv.reservedSmem.offset0,0x4
